//
// Generated by NVIDIA NVVM Compiler
//
// Compiler Build ID: CL-36424714
// Cuda compilation tools, release 13.0, V13.0.88
// Based on NVVM 20.0.0
//

.version 9.0
.target sm_100
.address_size 64

	// .globl	_Z5ratesPfS_S_iii

.visible .entry _Z5ratesPfS_S_iii(
	.param .u64 .ptr .align 1 _Z5ratesPfS_S_iii_param_0,
	.param .u64 .ptr .align 1 _Z5ratesPfS_S_iii_param_1,
	.param .u64 .ptr .align 1 _Z5ratesPfS_S_iii_param_2,
	.param .u32 _Z5ratesPfS_S_iii_param_3,
	.param .u32 _Z5ratesPfS_S_iii_param_4,
	.param .u32 _Z5ratesPfS_S_iii_param_5
)
{
	.reg .pred 	%p<74>;
	.reg .b32 	%r<79>;
	.reg .b32 	%f<203>;
	.reg .b64 	%rd<20>;
	.reg .b64 	%fd<3>;

	ld.param.u64 	%rd6, [_Z5ratesPfS_S_iii_param_1];
	ld.param.u64 	%rd7, [_Z5ratesPfS_S_iii_param_2];
	ld.param.u32 	%r24, [_Z5ratesPfS_S_iii_param_3];
	ld.param.u32 	%r25, [_Z5ratesPfS_S_iii_param_4];
	ld.param.u32 	%r26, [_Z5ratesPfS_S_iii_param_5];
	mov.u32 	%r27, %ctaid.x;
	mov.u32 	%r1, %ntid.x;
	mov.u32 	%r28, %tid.x;
	mad.lo.s32 	%r73, %r27, %r1, %r28;
	mov.u32 	%r29, %ctaid.y;
	mov.u32 	%r3, %ntid.y;
	mov.u32 	%r30, %tid.y;
	mad.lo.s32 	%r4, %r29, %r3, %r30;
	setp.ge.s32 	%p2, %r73, %r24;
	@%p2 bra 	$L__BB0_5;
	setp.lt.s32 	%p3, %r26, 1;
	@%p3 bra 	$L__BB0_5;
	and.b32  	%r5, %r26, 1;
	and.b32  	%r6, %r26, 2147483646;
	neg.s32 	%r7, %r6;
	mov.u32 	%r31, %nctaid.y;
	mul.lo.s32 	%r8, %r3, %r31;
	mov.u32 	%r32, %nctaid.x;
	mul.lo.s32 	%r9, %r1, %r32;
	cvta.to.global.u64 	%rd1, %rd6;
	cvta.to.global.u64 	%rd2, %rd7;
$L__BB0_3:
	setp.lt.s32 	%p4, %r4, %r25;
	@%p4 bra 	$L__BB0_6;
$L__BB0_4:
	add.s32 	%r73, %r73, %r9;
	setp.lt.s32 	%p73, %r73, %r24;
	@%p73 bra 	$L__BB0_3;
$L__BB0_5:
	ret;
$L__BB0_6:
	ld.param.u64 	%rd19, [_Z5ratesPfS_S_iii_param_0];
	mul.lo.s32 	%r33, %r73, %r26;
	cvta.to.global.u64 	%rd8, %rd19;
	mul.wide.s32 	%rd9, %r33, 4;
	add.s64 	%rd3, %rd8, %rd9;
	mul.lo.s32 	%r12, %r73, %r25;
	mov.u32 	%r74, %r4;
$L__BB0_7:
	setp.eq.s32 	%p5, %r26, 1;
	mul.wide.u32 	%rd10, %r74, 4;
	add.s64 	%rd11, %rd1, %rd10;
	ld.global.f32 	%f40, [%rd11];
	cvt.f64.f32 	%fd1, %f40;
	mul.f64 	%fd2, %fd1, 0d3E112E0BE826D695;
	cvt.rn.f32.f64 	%f1, %fd2;
	setp.lt.f32 	%p6, %f1, 0f00800000;
	mul.f32 	%f41, %f1, 0f4B000000;
	selp.f32 	%f42, %f41, %f1, %p6;
	selp.f32 	%f43, 0fC1B80000, 0f00000000, %p6;
	mov.b32 	%r35, %f42;
	add.s32 	%r36, %r35, -1059760811;
	and.b32  	%r37, %r36, -8388608;
	sub.s32 	%r38, %r35, %r37;
	mov.b32 	%f44, %r38;
	cvt.rn.f32.s32 	%f45, %r37;
	fma.rn.f32 	%f46, %f45, 0f34000000, %f43;
	add.f32 	%f47, %f44, 0fBF800000;
	fma.rn.f32 	%f48, %f47, 0fBE055027, 0f3E1039F6;
	fma.rn.f32 	%f49, %f48, %f47, 0fBDF8CDCC;
	fma.rn.f32 	%f50, %f49, %f47, 0f3E0F2955;
	fma.rn.f32 	%f51, %f50, %f47, 0fBE2AD8B9;
	fma.rn.f32 	%f52, %f51, %f47, 0f3E4CED0B;
	fma.rn.f32 	%f53, %f52, %f47, 0fBE7FFF22;
	fma.rn.f32 	%f54, %f53, %f47, 0f3EAAAA78;
	fma.rn.f32 	%f55, %f54, %f47, 0fBF000000;
	mul.f32 	%f56, %f47, %f55;
	fma.rn.f32 	%f57, %f56, %f47, %f47;
	fma.rn.f32 	%f58, %f46, 0f3F317218, %f57;
	setp.gt.u32 	%p7, %r35, 2139095039;
	fma.rn.f32 	%f59, %f42, 0f7F800000, 0f7F800000;
	selp.f32 	%f60, %f59, %f58, %p7;
	setp.eq.f32 	%p8, %f42, 0f00000000;
	selp.f32 	%f2, 0fFF800000, %f60, %p8;
	add.s32 	%r39, %r74, %r12;
	mul.wide.s32 	%rd12, %r39, 4;
	add.s64 	%rd4, %rd2, %rd12;
	abs.f32 	%f61, %f1;
	setp.lt.f32 	%p9, %f61, 0f00800000;
	mul.f32 	%f62, %f61, 0f4B800000;
	selp.f32 	%f63, %f62, %f61, %p9;
	selp.f32 	%f64, 0fC1C00000, 0f00000000, %p9;
	mov.b32 	%r40, %f63;
	add.s32 	%r41, %r40, -1060439283;
	and.b32  	%r42, %r41, -8388608;
	sub.s32 	%r43, %r40, %r42;
	mov.b32 	%f65, %r43;
	cvt.rn.f32.s32 	%f66, %r42;
	fma.rn.f32 	%f67, %f66, 0f34000000, %f64;
	add.f32 	%f68, %f65, 0fBF800000;
	add.f32 	%f69, %f65, 0f3F800000;
	rcp.approx.ftz.f32 	%f70, %f69;
	add.f32 	%f71, %f68, %f68;
	mul.f32 	%f72, %f71, %f70;
	mul.f32 	%f73, %f72, %f72;
	sub.f32 	%f74, %f68, %f72;
	add.f32 	%f75, %f74, %f74;
	neg.f32 	%f76, %f72;
	fma.rn.f32 	%f77, %f76, %f68, %f75;
	mul.rn.f32 	%f78, %f70, %f77;
	fma.rn.f32 	%f79, %f73, 0f3A2C32E4, 0f3B52E7DB;
	fma.rn.f32 	%f80, %f79, %f73, 0f3C93BB73;
	fma.rn.f32 	%f81, %f80, %f73, 0f3DF6384F;
	mul.rn.f32 	%f82, %f81, %f73;
	fma.rn.f32 	%f83, %f72, 0f3FB8AA3B, %f67;
	sub.f32 	%f84, %f67, %f83;
	fma.rn.f32 	%f85, %f72, 0f3FB8AA3B, %f84;
	fma.rn.f32 	%f86, %f78, 0f3FB8AA3B, %f85;
	fma.rn.f32 	%f87, %f72, 0f32A55E34, %f86;
	mul.f32 	%f88, %f82, 0f40400000;
	fma.rn.f32 	%f89, %f88, %f78, %f87;
	fma.rn.f32 	%f90, %f82, %f72, %f89;
	add.rn.f32 	%f4, %f83, %f90;
	neg.f32 	%f91, %f83;
	add.rn.f32 	%f92, %f4, %f91;
	neg.f32 	%f93, %f92;
	add.rn.f32 	%f5, %f90, %f93;
	setp.eq.f32 	%p10, %f1, 0f00000000;
	setp.eq.f32 	%p11, %f61, 0f7F800000;
	or.pred  	%p1, %p10, %p11;
	add.f32 	%f94, %f1, %f1;
	mov.b32 	%r14, %f94;
	xor.b32  	%r15, %r14, 2139095040;
	mov.b32 	%r78, 0;
	@%p5 bra 	$L__BB0_29;
	mov.b32 	%r77, 0;
	mov.b32 	%r75, -5;
	mov.u32 	%r76, %r7;
$L__BB0_9:
	setp.eq.s32 	%p12, %r77, 0;
	@%p12 bra 	$L__BB0_12;
	setp.ne.s32 	%p13, %r77, 6;
	@%p13 bra 	$L__BB0_13;
	ld.global.f32 	%f95, [%rd3+24];
	ld.global.f32 	%f96, [%rd4];
	fma.rn.f32 	%f200, %f2, %f95, %f96;
	st.global.f32 	[%rd4], %f200;
	bra.uni 	$L__BB0_21;
$L__BB0_12:
	ld.global.f32 	%f97, [%rd3];
	ld.global.f32 	%f98, [%rd4];
	add.f32 	%f200, %f97, %f98;
	st.global.f32 	[%rd4], %f200;
	bra.uni 	$L__BB0_21;
$L__BB0_13:
	setp.eq.f32 	%p14, %f1, 0f3F800000;
	mul.wide.s32 	%rd13, %r77, 4;
	add.s64 	%rd14, %rd3, %rd13;
	ld.global.f32 	%f8, [%rd14];
	cvt.rn.f32.s32 	%f100, %r75;
	div.rn.f32 	%f101, %f100, 0f40400000;
	mul.f32 	%f102, %f101, 0f3F000000;
	cvt.rzi.f32.f32 	%f103, %f102;
	add.f32 	%f104, %f103, %f103;
	sub.f32 	%f105, %f101, %f104;
	abs.f32 	%f10, %f105;
	mul.rn.f32 	%f106, %f4, %f101;
	neg.f32 	%f107, %f106;
	fma.rn.f32 	%f108, %f4, %f101, %f107;
	fma.rn.f32 	%f109, %f5, %f101, %f108;
	cvt.rni.f32.f32 	%f110, %f106;
	sub.f32 	%f111, %f106, %f110;
	add.f32 	%f112, %f111, %f109;
	fma.rn.f32 	%f113, %f112, 0f391FCB8E, 0f3AAF85ED;
	fma.rn.f32 	%f114, %f113, %f112, 0f3C1D9856;
	fma.rn.f32 	%f115, %f114, %f112, 0f3D6357BB;
	fma.rn.f32 	%f116, %f115, %f112, 0f3E75FDEC;
	fma.rn.f32 	%f117, %f116, %f112, 0f3F317218;
	fma.rn.f32 	%f118, %f117, %f112, 0f3F800000;
	cvt.rzi.s32.f32 	%r46, %f110;
	setp.gt.f32 	%p15, %f110, 0f00000000;
	selp.b32 	%r47, 0, -2097152000, %p15;
	add.s32 	%r48, %r47, 2130706432;
	mov.b32 	%f119, %r48;
	mul.f32 	%f120, %f118, %f119;
	shl.b32 	%r49, %r46, 23;
	sub.s32 	%r50, %r49, %r47;
	mov.b32 	%f121, %r50;
	mul.f32 	%f122, %f120, %f121;
	abs.f32 	%f123, %f106;
	setp.gt.f32 	%p16, %f123, 0f43180000;
	setp.lt.f32 	%p17, %f106, 0f00000000;
	selp.f32 	%f124, 0f00000000, 0f7F800000, %p17;
	selp.f32 	%f11, %f124, %f122, %p16;
	setp.eq.f32 	%p18, %f101, 0f00000000;
	or.pred  	%p19, %p14, %p18;
	mov.f32 	%f199, 0f3F800000;
	@%p19 bra 	$L__BB0_20;
	setp.nan.f32 	%p20, %f61, %f61;
	abs.f32 	%f125, %f101;
	setp.nan.f32 	%p21, %f125, %f125;
	or.pred  	%p22, %p20, %p21;
	@%p22 bra 	$L__BB0_19;
	@%p1 bra 	$L__BB0_18;
	setp.geu.f32 	%p23, %f1, 0f00000000;
	setp.eq.f32 	%p24, %f1, 0fBF800000;
	setp.eq.f32 	%p25, %f125, 0f7F800000;
	and.pred  	%p26, %p24, %p25;
	or.pred  	%p27, %p26, %p23;
	selp.f32 	%f199, 0f3F800000, %f11, %p26;
	@%p27 bra 	$L__BB0_20;
	setp.neu.f32 	%p28, %f10, 0f3F800000;
	neg.f32 	%f126, %f11;
	selp.f32 	%f127, %f11, %f126, %p28;
	cvt.rmi.f32.f32 	%f128, %f101;
	setp.neu.f32 	%p29, %f101, %f128;
	selp.f32 	%f199, 0f7FFFFFFF, %f127, %p29;
	bra.uni 	$L__BB0_20;
$L__BB0_18:
	setp.neu.f32 	%p30, %f10, 0f3F800000;
	setp.lt.f32 	%p31, %f101, 0f00000000;
	selp.b32 	%r51, %r15, %r14, %p31;
	and.b32  	%r52, %r51, 2147483647;
	selp.b32 	%r53, %r52, %r51, %p30;
	mov.b32 	%f199, %r53;
	bra.uni 	$L__BB0_20;
$L__BB0_19:
	add.rn.f32 	%f199, %f1, %f101;
$L__BB0_20:
	ld.global.f32 	%f129, [%rd4];
	fma.rn.f32 	%f200, %f8, %f199, %f129;
	st.global.f32 	[%rd4], %f200;
$L__BB0_21:
	setp.eq.f32 	%p32, %f1, 0f3F800000;
	mul.wide.s32 	%rd15, %r77, 4;
	add.s64 	%rd16, %rd3, %rd15;
	ld.global.f32 	%f20, [%rd16+4];
	add.s32 	%r54, %r75, 2;
	cvt.rn.f32.s32 	%f131, %r54;
	div.rn.f32 	%f132, %f131, 0f40400000;
	mul.f32 	%f133, %f132, 0f3F000000;
	cvt.rzi.f32.f32 	%f134, %f133;
	add.f32 	%f135, %f134, %f134;
	sub.f32 	%f136, %f132, %f135;
	abs.f32 	%f22, %f136;
	mul.rn.f32 	%f137, %f4, %f132;
	neg.f32 	%f138, %f137;
	fma.rn.f32 	%f139, %f4, %f132, %f138;
	fma.rn.f32 	%f140, %f5, %f132, %f139;
	cvt.rni.f32.f32 	%f141, %f137;
	sub.f32 	%f142, %f137, %f141;
	add.f32 	%f143, %f142, %f140;
	fma.rn.f32 	%f144, %f143, 0f391FCB8E, 0f3AAF85ED;
	fma.rn.f32 	%f145, %f144, %f143, 0f3C1D9856;
	fma.rn.f32 	%f146, %f145, %f143, 0f3D6357BB;
	fma.rn.f32 	%f147, %f146, %f143, 0f3E75FDEC;
	fma.rn.f32 	%f148, %f147, %f143, 0f3F317218;
	fma.rn.f32 	%f149, %f148, %f143, 0f3F800000;
	cvt.rzi.s32.f32 	%r55, %f141;
	setp.gt.f32 	%p33, %f141, 0f00000000;
	selp.b32 	%r56, 0, -2097152000, %p33;
	add.s32 	%r57, %r56, 2130706432;
	mov.b32 	%f150, %r57;
	mul.f32 	%f151, %f149, %f150;
	shl.b32 	%r58, %r55, 23;
	sub.s32 	%r59, %r58, %r56;
	mov.b32 	%f152, %r59;
	mul.f32 	%f153, %f151, %f152;
	abs.f32 	%f154, %f137;
	setp.gt.f32 	%p34, %f154, 0f43180000;
	setp.lt.f32 	%p35, %f137, 0f00000000;
	selp.f32 	%f155, 0f00000000, 0f7F800000, %p35;
	selp.f32 	%f23, %f155, %f153, %p34;
	setp.eq.f32 	%p36, %f132, 0f00000000;
	or.pred  	%p37, %p32, %p36;
	mov.f32 	%f201, 0f3F800000;
	@%p37 bra 	$L__BB0_28;
	setp.nan.f32 	%p38, %f61, %f61;
	abs.f32 	%f156, %f132;
	setp.nan.f32 	%p39, %f156, %f156;
	or.pred  	%p40, %p38, %p39;
	@%p40 bra 	$L__BB0_27;
	@%p1 bra 	$L__BB0_26;
	setp.geu.f32 	%p41, %f1, 0f00000000;
	setp.eq.f32 	%p42, %f1, 0fBF800000;
	setp.eq.f32 	%p43, %f156, 0f7F800000;
	and.pred  	%p44, %p42, %p43;
	or.pred  	%p45, %p44, %p41;
	selp.f32 	%f201, 0f3F800000, %f23, %p44;
	@%p45 bra 	$L__BB0_28;
	setp.neu.f32 	%p46, %f22, 0f3F800000;
	neg.f32 	%f157, %f23;
	selp.f32 	%f158, %f23, %f157, %p46;
	cvt.rmi.f32.f32 	%f159, %f132;
	setp.neu.f32 	%p47, %f132, %f159;
	selp.f32 	%f201, 0f7FFFFFFF, %f158, %p47;
	bra.uni 	$L__BB0_28;
$L__BB0_26:
	setp.neu.f32 	%p48, %f22, 0f3F800000;
	setp.lt.f32 	%p49, %f132, 0f00000000;
	selp.b32 	%r60, %r15, %r14, %p49;
	and.b32  	%r61, %r60, 2147483647;
	selp.b32 	%r62, %r61, %r60, %p48;
	mov.b32 	%f201, %r62;
	bra.uni 	$L__BB0_28;
$L__BB0_27:
	add.rn.f32 	%f201, %f1, %f132;
$L__BB0_28:
	fma.rn.f32 	%f160, %f20, %f201, %f200;
	st.global.f32 	[%rd4], %f160;
	add.s32 	%r77, %r77, 2;
	add.s32 	%r76, %r76, 2;
	add.s32 	%r75, %r75, 4;
	setp.ne.s32 	%p50, %r76, 0;
	mov.u32 	%r78, %r6;
	@%p50 bra 	$L__BB0_9;
$L__BB0_29:
	setp.eq.s32 	%p51, %r5, 0;
	@%p51 bra 	$L__BB0_42;
	setp.eq.s32 	%p52, %r78, 0;
	@%p52 bra 	$L__BB0_33;
	setp.ne.s32 	%p53, %r78, 6;
	@%p53 bra 	$L__BB0_34;
	ld.global.f32 	%f161, [%rd3+24];
	ld.global.f32 	%f162, [%rd4];
	fma.rn.f32 	%f163, %f2, %f161, %f162;
	st.global.f32 	[%rd4], %f163;
	bra.uni 	$L__BB0_42;
$L__BB0_33:
	ld.global.f32 	%f164, [%rd3];
	ld.global.f32 	%f165, [%rd4];
	add.f32 	%f166, %f164, %f165;
	st.global.f32 	[%rd4], %f166;
	bra.uni 	$L__BB0_42;
$L__BB0_34:
	setp.eq.f32 	%p54, %f1, 0f3F800000;
	mul.wide.u32 	%rd17, %r78, 4;
	add.s64 	%rd18, %rd3, %rd17;
	ld.global.f32 	%f30, [%rd18];
	shl.b32 	%r63, %r78, 1;
	add.s32 	%r64, %r63, -5;
	cvt.rn.f32.s32 	%f168, %r64;
	div.rn.f32 	%f169, %f168, 0f40400000;
	mul.f32 	%f170, %f169, 0f3F000000;
	cvt.rzi.f32.f32 	%f171, %f170;
	add.f32 	%f172, %f171, %f171;
	sub.f32 	%f173, %f169, %f172;
	abs.f32 	%f32, %f173;
	mul.rn.f32 	%f174, %f4, %f169;
	neg.f32 	%f175, %f174;
	fma.rn.f32 	%f176, %f4, %f169, %f175;
	fma.rn.f32 	%f177, %f5, %f169, %f176;
	cvt.rni.f32.f32 	%f178, %f174;
	sub.f32 	%f179, %f174, %f178;
	add.f32 	%f180, %f179, %f177;
	fma.rn.f32 	%f181, %f180, 0f391FCB8E, 0f3AAF85ED;
	fma.rn.f32 	%f182, %f181, %f180, 0f3C1D9856;
	fma.rn.f32 	%f183, %f182, %f180, 0f3D6357BB;
	fma.rn.f32 	%f184, %f183, %f180, 0f3E75FDEC;
	fma.rn.f32 	%f185, %f184, %f180, 0f3F317218;
	fma.rn.f32 	%f186, %f185, %f180, 0f3F800000;
	cvt.rzi.s32.f32 	%r65, %f178;
	setp.gt.f32 	%p55, %f178, 0f00000000;
	selp.b32 	%r66, 0, -2097152000, %p55;
	add.s32 	%r67, %r66, 2130706432;
	mov.b32 	%f187, %r67;
	mul.f32 	%f188, %f186, %f187;
	shl.b32 	%r68, %r65, 23;
	sub.s32 	%r69, %r68, %r66;
	mov.b32 	%f189, %r69;
	mul.f32 	%f190, %f188, %f189;
	abs.f32 	%f191, %f174;
	setp.gt.f32 	%p56, %f191, 0f43180000;
	setp.lt.f32 	%p57, %f174, 0f00000000;
	selp.f32 	%f192, 0f00000000, 0f7F800000, %p57;
	selp.f32 	%f33, %f192, %f190, %p56;
	setp.eq.f32 	%p58, %f169, 0f00000000;
	or.pred  	%p59, %p54, %p58;
	mov.f32 	%f202, 0f3F800000;
	@%p59 bra 	$L__BB0_41;
	setp.nan.f32 	%p60, %f61, %f61;
	abs.f32 	%f193, %f169;
	setp.nan.f32 	%p61, %f193, %f193;
	or.pred  	%p62, %p60, %p61;
	@%p62 bra 	$L__BB0_40;
	@%p1 bra 	$L__BB0_39;
	setp.geu.f32 	%p63, %f1, 0f00000000;
	setp.eq.f32 	%p64, %f1, 0fBF800000;
	setp.eq.f32 	%p65, %f193, 0f7F800000;
	and.pred  	%p66, %p64, %p65;
	or.pred  	%p67, %p66, %p63;
	selp.f32 	%f202, 0f3F800000, %f33, %p66;
	@%p67 bra 	$L__BB0_41;
	setp.neu.f32 	%p68, %f32, 0f3F800000;
	neg.f32 	%f194, %f33;
	selp.f32 	%f195, %f33, %f194, %p68;
	cvt.rmi.f32.f32 	%f196, %f169;
	setp.neu.f32 	%p69, %f169, %f196;
	selp.f32 	%f202, 0f7FFFFFFF, %f195, %p69;
	bra.uni 	$L__BB0_41;
$L__BB0_39:
	setp.neu.f32 	%p70, %f32, 0f3F800000;
	setp.lt.f32 	%p71, %f169, 0f00000000;
	selp.b32 	%r70, %r15, %r14, %p71;
	and.b32  	%r71, %r70, 2147483647;
	selp.b32 	%r72, %r71, %r70, %p70;
	mov.b32 	%f202, %r72;
	bra.uni 	$L__BB0_41;
$L__BB0_40:
	add.rn.f32 	%f202, %f1, %f169;
$L__BB0_41:
	ld.global.f32 	%f197, [%rd4];
	fma.rn.f32 	%f198, %f30, %f202, %f197;
	st.global.f32 	[%rd4], %f198;
$L__BB0_42:
	add.s32 	%r74, %r74, %r8;
	setp.lt.s32 	%p72, %r74, %r25;
	@%p72 bra 	$L__BB0_7;
	bra.uni 	$L__BB0_4;

}


// ===== COMPILED SASS (sm_100) =====

	.target	sm_100

	.elftype	@"ET_EXEC"


//--------------------- .note.nv.tkinfo           --------------------------
	.section	.note.nv.tkinfo,"",@"SHT_NOTE"
	.sectionflags	@"SHF_NOTE_NV_TKINFO"
	.tkinfo
        /*0018*/ 	.word	0x00000002
        /*0030*/ 	.string	""
        /*0030*/ 	.string	"ptxas"
        /*0030*/ 	.string	"Cuda compilation tools, release 13.0, V13.0.88"
        /*0030*/ 	.string	"Build cuda_13.0.r13.0/compiler.36424714_0"
        /*0030*/ 	.string	"-arch sm_100 -m 64 "



//--------------------- .note.nv.cuinfo           --------------------------
	.section	.note.nv.cuinfo,"",@"SHT_NOTE"
	.sectionflags	@"SHF_NOTE_NV_CUINFO"
        /*0018*/ 	.short	0x0002
        /*001a*/ 	.short	0x0064
        /*001c*/ 	.short	0x0082
	.zero		2


//--------------------- .nv.info                  --------------------------
	.section	.nv.info,"",@"SHT_CUDA_INFO"
	.align	4


	//----- nvinfo : EIATTR_REGCOUNT
	.align		4
        /*0000*/ 	.byte	0x04, 0x2f
        /*0002*/ 	.short	(.L_1 - .L_0)
	.align		4
.L_0:
        /*0004*/ 	.word	index@(_Z5ratesPfS_S_iii)
        /*0008*/ 	.word	0x00000020


	//----- nvinfo : EIATTR_FRAME_SIZE
	.align		4
.L_1:
        /*000c*/ 	.byte	0x04, 0x11
        /*000e*/ 	.short	(.L_3 - .L_2)
	.align		4
.L_2:
        /*0010*/ 	.word	index@($__internal_0_$__cuda_sm3x_div_rn_noftz_f32_slowpath)
        /*0014*/ 	.word	0x00000000


	//----- nvinfo : EIATTR_FRAME_SIZE
	.align		4
.L_3:
        /*0018*/ 	.byte	0x04, 0x11
        /*001a*/ 	.short	(.L_5 - .L_4)
	.align		4
.L_4:
        /*001c*/ 	.word	index@(_Z5ratesPfS_S_iii)
        /*0020*/ 	.word	0x00000000


	//----- nvinfo : EIATTR_MIN_STACK_SIZE
	.align		4
.L_5:
        /*0024*/ 	.byte	0x04, 0x12
        /*0026*/ 	.short	(.L_7 - .L_6)
	.align		4
.L_6:
        /*0028*/ 	.word	index@(_Z5ratesPfS_S_iii)
        /*002c*/ 	.word	0x00000000
.L_7:


//--------------------- .nv.compat                --------------------------
	.section	.nv.compat,"",@"SHT_CUDA_COMPAT_INFO"
	.align	4
        /*0000*/ 	.byte	0x02, 0x09, 0x00, 0x00, 0x02, 0x02, 0x01, 0x00, 0x02, 0x05, 0x05, 0x00, 0x03, 0x07, 0x01, 0x01
        /*0010*/ 	.byte	0x02, 0x03, 0x00, 0x00, 0x02, 0x06, 0x01, 0x00, 0x04, 0x0b, 0x08, 0x00, 0x01, 0x00, 0x00, 0x00
        /*0020*/ 	.byte	0x00, 0x00, 0x00, 0x00


//--------------------- .nv.info._Z5ratesPfS_S_iii --------------------------
	.section	.nv.info._Z5ratesPfS_S_iii,"",@"SHT_CUDA_INFO"
	.sectionflags	@""
	.align	4


	//----- nvinfo : EIATTR_CUDA_API_VERSION
	.align		4
        /*0000*/ 	.byte	0x04, 0x37
        /*0002*/ 	.short	(.L_9 - .L_8)
.L_8:
        /*0004*/ 	.word	0x00000082


	//----- nvinfo : EIATTR_KPARAM_INFO
	.align		4
.L_9:
        /*0008*/ 	.byte	0x04, 0x17
        /*000a*/ 	.short	(.L_11 - .L_10)
.L_10:
        /*000c*/ 	.word	0x00000000
        /*0010*/ 	.short	0x0005
        /*0012*/ 	.short	0x0020
        /*0014*/ 	.byte	0x00, 0xf0, 0x11, 0x00


	//----- nvinfo : EIATTR_KPARAM_INFO
	.align		4
.L_11:
        /*0018*/ 	.byte	0x04, 0x17
        /*001a*/ 	.short	(.L_13 - .L_12)
.L_12:
        /*001c*/ 	.word	0x00000000
        /*0020*/ 	.short	0x0004
        /*0022*/ 	.short	0x001c
        /*0024*/ 	.byte	0x00, 0xf0, 0x11, 0x00


	//----- nvinfo : EIATTR_KPARAM_INFO
	.align		4
.L_13:
        /*0028*/ 	.byte	0x04, 0x17
        /*002a*/ 	.short	(.L_15 - .L_14)
.L_14:
        /*002c*/ 	.word	0x00000000
        /*0030*/ 	.short	0x0003
        /*0032*/ 	.short	0x0018
        /*0034*/ 	.byte	0x00, 0xf0, 0x11, 0x00


	//----- nvinfo : EIATTR_KPARAM_INFO
	.align		4
.L_15:
        /*0038*/ 	.byte	0x04, 0x17
        /*003a*/ 	.short	(.L_17 - .L_16)
.L_16:
        /*003c*/ 	.word	0x00000000
        /*0040*/ 	.short	0x0002
        /*0042*/ 	.short	0x0010
        /*0044*/ 	.byte	0x00, 0xf5, 0x21, 0x00


	//----- nvinfo : EIATTR_KPARAM_INFO
	.align		4
.L_17:
        /*0048*/ 	.byte	0x04, 0x17
        /*004a*/ 	.short	(.L_19 - .L_18)
.L_18:
        /*004c*/ 	.word	0x00000000
        /*0050*/ 	.short	0x0001
        /*0052*/ 	.short	0x0008
        /*0054*/ 	.byte	0x00, 0xf5, 0x21, 0x00


	//----- nvinfo : EIATTR_KPARAM_INFO
	.align		4
.L_19:
        /*0058*/ 	.byte	0x04, 0x17
        /*005a*/ 	.short	(.L_21 - .L_20)
.L_20:
        /*005c*/ 	.word	0x00000000
        /*0060*/ 	.short	0x0000
        /*0062*/ 	.short	0x0000
        /*0064*/ 	.byte	0x00, 0xf5, 0x21, 0x00


	//----- nvinfo : EIATTR_SPARSE_MMA_MASK
	.align		4
.L_21:
        /*0068*/ 	.byte	0x03, 0x50
        /*006a*/ 	.short	0x0000


	//----- nvinfo : EIATTR_MAXREG_COUNT
	.align		4
        /*006c*/ 	.byte	0x03, 0x1b
        /*006e*/ 	.short	0x00ff


	//----- nvinfo : EIATTR_MERCURY_ISA_VERSION
	.align		4
        /*0070*/ 	.byte	0x03, 0x5f
        /*0072*/ 	.short	0x0101


	//----- nvinfo : EIATTR_VRC_CTA_INIT_COUNT
	.align		4
        /*0074*/ 	.byte	0x02, 0x4a
	.zero		1
	.zero		1


	//----- nvinfo : EIATTR_EXIT_INSTR_OFFSETS
	.align		4
        /*0078*/ 	.byte	0x04, 0x1c
        /*007a*/ 	.short	(.L_23 - .L_22)


	//   ....[0]....
.L_22:
        /*007c*/ 	.word	0x000000c0


	//   ....[1]....
        /*0080*/ 	.word	0x00000100


	//   ....[2]....
        /*0084*/ 	.word	0x00001790


	//----- nvinfo : EIATTR_CRS_STACK_SIZE
	.align		4
.L_23:
        /*0088*/ 	.byte	0x04, 0x1e
        /*008a*/ 	.short	(.L_25 - .L_24)
.L_24:
        /*008c*/ 	.word	0x00000000


	//----- nvinfo : EIATTR_CBANK_PARAM_SIZE
	.align		4
.L_25:
        /*0090*/ 	.byte	0x03, 0x19
        /*0092*/ 	.short	0x0024


	//----- nvinfo : EIATTR_PARAM_CBANK
	.align		4
        /*0094*/ 	.byte	0x04, 0x0a
        /*0096*/ 	.short	(.L_27 - .L_26)
	.align		4
.L_26:
        /*0098*/ 	.word	index@(.nv.constant0._Z5ratesPfS_S_iii)
        /*009c*/ 	.short	0x0380
        /*009e*/ 	.short	0x0024


	//----- nvinfo : EIATTR_SW_WAR
	.align		4
.L_27:
        /*00a0*/ 	.byte	0x04, 0x36
        /*00a2*/ 	.short	(.L_29 - .L_28)
.L_28:
        /*00a4*/ 	.word	0x00000008
.L_29:


//--------------------- .nv.callgraph             --------------------------
	.section	.nv.callgraph,"",@"SHT_CUDA_CALLGRAPH"
	.align	4
	.sectionentsize	8
	.align		4
        /*0000*/ 	.word	0x00000000
	.align		4
        /*0004*/ 	.word	0xffffffff
	.align		4
        /*0008*/ 	.word	0x00000000
	.align		4
        /*000c*/ 	.word	0xfffffffe
	.align		4
        /*0010*/ 	.word	0x00000000
	.align		4
        /*0014*/ 	.word	0xfffffffd
	.align		4
        /*0018*/ 	.word	0x00000000
	.align		4
        /*001c*/ 	.word	0xfffffffc


//--------------------- .text._Z5ratesPfS_S_iii   --------------------------
	.section	.text._Z5ratesPfS_S_iii,"ax",@progbits
	.align	128
        .global         _Z5ratesPfS_S_iii
        .type           _Z5ratesPfS_S_iii,@function
        .size           _Z5ratesPfS_S_iii,(.L_x_39 - _Z5ratesPfS_S_iii)
        .other          _Z5ratesPfS_S_iii,@"STO_CUDA_ENTRY STV_DEFAULT"
_Z5ratesPfS_S_iii:
.text._Z5ratesPfS_S_iii:
[----:B------:R-:W-:Y:S01]  /*0000*/  LDC R1, c[0x0][0x37c] ;  /* 0x0000df00ff017b82 */ /* 0x000fe20000000800 */
[----:B------:R-:W0:Y:S01]  /*0010*/  S2R R26, SR_TID.X ;  /* 0x00000000001a7919 */ /* 0x000e220000002100 */
[----:B------:R-:W1:Y:S06]  /*0020*/  LDCU UR6, c[0x0][0x360] ;  /* 0x00006c00ff0677ac */ /* 0x000e6c0008000800 */
[----:B------:R-:W0:Y:S01]  /*0030*/  S2UR UR4, SR_CTAID.X ;  /* 0x00000000000479c3 */ /* 0x000e220000002500 */
[----:B------:R-:W2:Y:S01]  /*0040*/  S2R R25, SR_TID.Y ;  /* 0x0000000000197919 */ /* 0x000ea20000002200 */
[----:B------:R-:W3:Y:S06]  /*0050*/  LDCU UR7, c[0x0][0x398] ;  /* 0x00007300ff0777ac */ /* 0x000eec0008000800 */
[----:B------:R-:W0:Y:S08]  /*0060*/  LDC R3, c[0x0][0x360] ;  /* 0x0000d800ff037b82 */ /* 0x000e300000000800 */
[----:B------:R-:W2:Y:S08]  /*0070*/  S2UR UR5, SR_CTAID.Y ;  /* 0x00000000000579c3 */ /* 0x000eb00000002600 */
[----:B------:R-:W2:Y:S01]  /*0080*/  LDC R24, c[0x0][0x364] ;  /* 0x0000d900ff187b82 */ /* 0x000ea20000000800 */
[----:B0-----:R-:W-:-:S05]  /*0090*/  IMAD R26, R3, UR4, R26 ;  /* 0x00000004031a7c24 */ /* 0x001fca000f8e021a */
[----:B---3--:R-:W-:Y:S01]  /*00a0*/  ISETP.GE.AND P0, PT, R26, UR7, PT ;  /* 0x000000071a007c0c */ /* 0x008fe2000bf06270 */
[----:B--2---:R-:W-:-:S12]  /*00b0*/  IMAD R25, R24, UR5, R25 ;  /* 0x0000000518197c24 */ /* 0x004fd8000f8e0219 */
[----:B-1----:R-:W-:Y:S05]  /*00c0*/  @P0 EXIT ;  /* 0x000000000000094d */ /* 0x002fea0003800000 */
[----:B------:R-:W0:Y:S02]  /*00d0*/  LDCU UR4, c[0x0][0x3a0] ;  /* 0x00007400ff0477ac */ /* 0x000e240008000800 */
[----:B0-----:R-:W-:-:S06]  /*00e0*/  UISETP.GE.AND UP0, UPT, UR4, 0x1, UPT ;  /* 0x000000010400788c */ /* 0x001fcc000bf06270 */
[----:B------:R-:W-:-:S13]  /*00f0*/  PLOP3.LUT P0, PT, PT, PT, UP0, 0x80, 0x8 ;  /* 0x000000000008781c */ /* 0x000fda0003f0f008 */
[----:B------:R-:W-:Y:S05]  /*0100*/  @!P0 EXIT ;  /* 0x000000000000894d */ /* 0x000fea0003800000 */
[----:B------:R-:W0:Y:S01]  /*0110*/  LDCU UR7, c[0x0][0x374] ;  /* 0x00006e80ff0777ac */ /* 0x000e220008000800 */
[----:B------:R-:W1:Y:S01]  /*0120*/  LDCU UR5, c[0x0][0x370] ;  /* 0x00006e00ff0577ac */ /* 0x000e620008000800 */
[----:B------:R-:W-:Y:S01]  /*0130*/  ULOP3.LUT UR4, UR4, 0x7ffffffe, URZ, 0xc0, !UPT ;  /* 0x7ffffffe04047892 */ /* 0x000fe2000f8ec0ff */
[----:B------:R-:W2:Y:S03]  /*0140*/  LDCU.64 UR8, c[0x0][0x358] ;  /* 0x00006b00ff0877ac */ /* 0x000ea60008000a00 */
[----:B------:R-:W-:Y:S01]  /*0150*/  UIADD3 UR10, UPT, UPT, -UR4, URZ, URZ ;  /* 0x000000ff040a7290 */ /* 0x000fe2000fffe1ff */
[----:B0-----:R-:W-:Y:S01]  /*0160*/  IMAD R24, R24, UR7, RZ ;  /* 0x0000000718187c24 */ /* 0x001fe2000f8e02ff */
[----:B-1----:R-:W-:-:S12]  /*0170*/  UIMAD UR5, UR6, UR5, URZ ;  /* 0x00000005060572a4 */ /* 0x002fd8000f8e02ff */
.L_x_26:
[----:B0-----:R-:W0:Y:S01]  /*0180*/  LDCU UR6, c[0x0][0x39c] ;  /* 0x00007380ff0677ac */ /* 0x001e220008000800 */
[----:B------:R-:W-:Y:S01]  /*0190*/  BSSY.RECONVERGENT B0, `(.L_x_0) ;  /* 0x000015b000007945 */ /* 0x000fe20003800200 */
[----:B0-----:R-:W-:-:S13]  /*01a0*/  ISETP.GE.AND P0, PT, R25, UR6, PT ;  /* 0x0000000619007c0c */ /* 0x001fda000bf06270 */
[----:B-1-34-:R-:W-:Y:S05]  /*01b0*/  @P0 BRA `(.L_x_1) ;  /* 0x0000001400600947 */ /* 0x01afea0003800000 */
[----:B------:R-:W0:Y:S01]  /*01c0*/  LDC.64 R16, c[0x0][0x380] ;  /* 0x0000e000ff107b82 */ /* 0x000e220000000a00 */
[----:B------:R-:W1:Y:S01]  /*01d0*/  LDCU UR6, c[0x0][0x3a0] ;  /* 0x00007400ff0677ac */ /* 0x000e620008000800 */
[----:B------:R-:W-:Y:S02]  /*01e0*/  IMAD.MOV.U32 R23, RZ, RZ, R25 ;  /* 0x000000ffff177224 */ /* 0x000fe400078e0019 */
[----:B-1----:R-:W-:-:S04]  /*01f0*/  IMAD R3, R26, UR6, RZ ;  /* 0x000000061a037c24 */ /* 0x002fc8000f8e02ff */
[----:B0-----:R-:W-:-:S07]  /*0200*/  IMAD.WIDE R16, R3, 0x4, R16 ;  /* 0x0000000403107825 */ /* 0x001fce00078e0210 */
.L_x_25:
[----:B0--34-:R-:W0:Y:S01]  /*0210*/  LDC.64 R2, c[0x0][0x388] ;  /* 0x0000e200ff027b82 */ /* 0x019e220000000a00 */
[----:B------:R-:W-:Y:S01]  /*0220*/  UMOV UR6, 0xe826d695 ;  /* 0xe826d69500067882 */ /* 0x000fe20000000000 */
[----:B------:R-:W-:Y:S01]  /*0230*/  UMOV UR7, 0x3e112e0b ;  /* 0x3e112e0b00077882 */ /* 0x000fe20000000000 */
[----:B------:R-:W-:-:S05]  /*0240*/  MOV R12, 0x3a2c32e4 ;  /* 0x3a2c32e4000c7802 */ /* 0x000fca0000000f00 */
[----:B-12---:R-:W1:Y:S01]  /*0250*/  LDC.64 R14, c[0x0][0x390] ;  /* 0x0000e400ff0e7b82 */ /* 0x006e620000000a00 */
[----:B0-----:R-:W-:-:S06]  /*0260*/  IMAD.WIDE.U32 R2, R23, 0x4, R2 ;  /* 0x0000000417027825 */ /* 0x001fcc00078e0002 */
[----:B--2---:R-:W2:Y:S01]  /*0270*/  LDG.E R2, desc[UR8][R2.64] ;  /* 0x0000000802027981 */ /* 0x004ea2000c1e1900 */
[----:B------:R-:W-:Y:S01]  /*0280*/  HFMA2 R18, -RZ, RZ, 2.125, 0 ;  /* 0x40400000ff127431 */ /* 0x000fe200000001ff */
[----:B--2---:R-:W0:Y:S02]  /*0290*/  F2F.F64.F32 R4, R2 ;  /* 0x0000000200047310 */ /* 0x004e240000201800 */
[----:B0-----:R-:W-:Y:S01]  /*02a0*/  DMUL R4, R4, UR6 ;  /* 0x0000000604047c28 */ /* 0x001fe20008000000 */
[----:B------:R-:W0:Y:S01]  /*02b0*/  LDCU UR6, c[0x0][0x3a0] ;  /* 0x00007400ff0677ac */ /* 0x000e220008000800 */
[----:B------:R-:W2:Y:S04]  /*02c0*/  LDCU UR7, c[0x0][0x39c] ;  /* 0x00007380ff0777ac */ /* 0x000ea80008000800 */
[----:B------:R3:W4:Y:S02]  /*02d0*/  F2F.F32.F64 R22, R4 ;  /* 0x0000000400167310 */ /* 0x0007240000301000 */
[----:B---3--:R-:W-:Y:S01]  /*02e0*/  IMAD.MOV.U32 R4, RZ, RZ, 0x3e055027 ;  /* 0x3e055027ff047424 */ /* 0x008fe200078e00ff */
[----:B0-----:R-:W-:Y:S01]  /*02f0*/  UISETP.NE.AND UP0, UPT, UR6, 0x1, UPT ;  /* 0x000000010600788c */ /* 0x001fe2000bf05270 */
[C---:B----4-:R-:W-:Y:S01]  /*0300*/  FMUL R7, |R22|.reuse, 16777216 ;  /* 0x4b80000016077820 */ /* 0x050fe20000400200 */
[C---:B------:R-:W-:Y:S01]  /*0310*/  FSETP.GEU.AND P1, PT, |R22|.reuse, 1.175494350822287508e-38, PT ;  /* 0x008000001600780b */ /* 0x040fe20003f2e200 */
[C---:B------:R-:W-:Y:S01]  /*0320*/  FMUL R3, R22.reuse, 8388608 ;  /* 0x4b00000016037820 */ /* 0x040fe20000400000 */
[C---:B------:R-:W-:Y:S01]  /*0330*/  FSETP.GEU.AND P0, PT, R22.reuse, 1.175494350822287508e-38, PT ;  /* 0x008000001600780b */ /* 0x040fe20003f0e000 */
[----:B------:R-:W-:Y:S01]  /*0340*/  FADD R20, R22, R22 ;  /* 0x0000001616147221 */ /* 0x000fe20000000000 */
[----:B------:R-:W-:-:S02]  /*0350*/  FSEL R7, R7, |R22|, !P1 ;  /* 0x4000001607077208 */ /* 0x000fc40004800000 */
[----:B------:R-:W-:Y:S02]  /*0360*/  FSEL R8, RZ, -24, P1 ;  /* 0xc1c00000ff087808 */ /* 0x000fe40000800000 */
[----:B------:R-:W-:Y:S01]  /*0370*/  LOP3.LUT R13, R20, 0x7f800000, RZ, 0x3c, !PT ;  /* 0x7f800000140d7812 */ /* 0x000fe200078e3cff */
[----:B------:R-:W-:-:S05]  /*0380*/  VIADD R0, R7, 0xc0cafb0d ;  /* 0xc0cafb0d07007836 */ /* 0x000fca0000000000 */
[----:B------:R-:W-:Y:S02]  /*0390*/  LOP3.LUT R10, R0, 0xff800000, RZ, 0xc0, !PT ;  /* 0xff800000000a7812 */ /* 0x000fe400078ec0ff */
[----:B------:R-:W-:Y:S02]  /*03a0*/  FSEL R0, R3, R22, !P0 ;  /* 0x0000001603007208 */ /* 0x000fe40004000000 */
[-C--:B------:R-:W-:Y:S02]  /*03b0*/  IADD3 R7, PT, PT, R7, -R10.reuse, RZ ;  /* 0x8000000a07077210 */ /* 0x080fe40007ffe0ff */
[----:B------:R-:W-:Y:S01]  /*03c0*/  I2FP.F32.S32 R11, R10 ;  /* 0x0000000a000b7245 */ /* 0x000fe20000201400 */
[C---:B------:R-:W-:Y:S01]  /*03d0*/  VIADD R5, R0.reuse, 0xc0d55555 ;  /* 0xc0d5555500057836 */ /* 0x040fe20000000000 */
[----:B------:R-:W-:Y:S01]  /*03e0*/  FSETP.NEU.AND P1, PT, R0, RZ, PT ;  /* 0x000000ff0000720b */ /* 0x000fe20003f2d000 */
[C---:B------:R-:W-:Y:S01]  /*03f0*/  FADD R6, R7.reuse, 1 ;  /* 0x3f80000007067421 */ /* 0x040fe20000000000 */
[----:B------:R-:W-:Y:S01]  /*0400*/  FADD R9, R7, -1 ;  /* 0xbf80000007097421 */ /* 0x000fe20000000000 */
[----:B------:R-:W-:Y:S01]  /*0410*/  FFMA R11, R11, 1.1920928955078125e-07, R8 ;  /* 0x340000000b0b7823 */ /* 0x000fe20000000008 */
[----:B------:R-:W-:-:S02]  /*0420*/  LOP3.LUT R5, R5, 0xff800000, RZ, 0xc0, !PT ;  /* 0xff80000005057812 */ /* 0x000fc400078ec0ff */
[----:B------:R-:W-:Y:S01]  /*0430*/  FADD R7, R9, R9 ;  /* 0x0000000909077221 */ /* 0x000fe20000000000 */
[----:B------:R-:W0:Y:S01]  /*0440*/  MUFU.RCP R6, R6 ;  /* 0x0000000600067308 */ /* 0x000e220000001000 */
[-C--:B------:R-:W-:Y:S02]  /*0450*/  IADD3 R3, PT, PT, R0, -R5.reuse, RZ ;  /* 0x8000000500037210 */ /* 0x080fe40007ffe0ff */
[----:B------:R-:W-:-:S03]  /*0460*/  I2FP.F32.S32 R5, R5 ;  /* 0x0000000500057245 */ /* 0x000fc60000201400 */
[----:B------:R-:W-:-:S04]  /*0470*/  FADD R3, R3, -1 ;  /* 0xbf80000003037421 */ /* 0x000fc80000000000 */
[----:B------:R-:W-:-:S04]  /*0480*/  FFMA R4, R3, -R4, 0.14084610342979431152 ;  /* 0x3e1039f603047423 */ /* 0x000fc80000000804 */
[----:B------:R-:W-:Y:S01]  /*0490*/  FFMA R4, R3, R4, -0.12148627638816833496 ;  /* 0xbdf8cdcc03047423 */ /* 0x000fe20000000004 */
[----:B0-----:R-:W-:-:S03]  /*04a0*/  FMUL R2, R6, R7 ;  /* 0x0000000706027220 */ /* 0x001fc60000400000 */
[----:B------:R-:W-:Y:S01]  /*04b0*/  FFMA R4, R3, R4, 0.13980610668659210205 ;  /* 0x3e0f295503047423 */ /* 0x000fe20000000004 */
[C---:B------:R-:W-:Y:S01]  /*04c0*/  FMUL R7, R2.reuse, R2 ;  /* 0x0000000202077220 */ /* 0x040fe20000400000 */
[----:B------:R-:W-:Y:S02]  /*04d0*/  FADD R10, R9, -R2 ;  /* 0x80000002090a7221 */ /* 0x000fe40000000000 */
[----:B------:R-:W-:Y:S01]  /*04e0*/  FFMA R8, R3, R4, -0.16684235632419586182 ;  /* 0xbe2ad8b903087423 */ /* 0x000fe20000000004 */
[----:B------:R-:W-:Y:S01]  /*04f0*/  FFMA R4, R2, 1.4426950216293334961, R11 ;  /* 0x3fb8aa3b02047823 */ /* 0x000fe2000000000b */
[----:B------:R-:W-:Y:S01]  /*0500*/  FFMA R12, R7, R12, 0.0032181653659790754318 ;  /* 0x3b52e7db070c7423 */ /* 0x000fe2000000000c */
[----:B------:R-:W-:Y:S01]  /*0510*/  FADD R10, R10, R10 ;  /* 0x0000000a0a0a7221 */ /* 0x000fe20000000000 */
[----:B------:R-:W-:Y:S01]  /*0520*/  FFMA R8, R3, R8, 0.20012299716472625732 ;  /* 0x3e4ced0b03087423 */ /* 0x000fe20000000008 */
[----:B------:R-:W-:Y:S01]  /*0530*/  FADD R11, R11, -R4 ;  /* 0x800000040b0b7221 */ /* 0x000fe20000000000 */
[----:B------:R-:W-:Y:S01]  /*0540*/  FFMA R12, R7, R12, 0.018033718690276145935 ;  /* 0x3c93bb73070c7423 */ /* 0x000fe2000000000c */
[----:B------:R-:W-:Y:S01]  /*0550*/  FFMA R9, R9, -R2, R10 ;  /* 0x8000000209097223 */ /* 0x000fe2000000000a */
[----:B------:R-:W-:Y:S01]  /*0560*/  FFMA R8, R3, R8, -0.24999669194221496582 ;  /* 0xbe7fff2203087423 */ /* 0x000fe20000000008 */
[----:B------:R-:W-:Y:S01]  /*0570*/  FFMA R11, R2, 1.4426950216293334961, R11 ;  /* 0x3fb8aa3b020b7823 */ /* 0x000fe2000000000b */
[----:B------:R-:W-:Y:S01]  /*0580*/  FFMA R12, R7, R12, 0.12022458761930465698 ;  /* 0x3df6384f070c7423 */ /* 0x000fe2000000000c */
[----:B------:R-:W-:Y:S01]  /*0590*/  FMUL R6, R6, R9 ;  /* 0x0000000906067220 */ /* 0x000fe20000400000 */
[----:B------:R-:W-:Y:S01]  /*05a0*/  FFMA R10, R3, R8, 0.33333182334899902344 ;  /* 0x3eaaaa78030a7423 */ /* 0x000fe20000000008 */
[----:B------:R-:W-:Y:S01]  /*05b0*/  FSEL R8, RZ, -23, P0 ;  /* 0xc1b80000ff087808 */ /* 0x000fe20000000000 */
[----:B------:R-:W-:Y:S01]  /*05c0*/  FMUL R7, R7, R12 ;  /* 0x0000000c07077220 */ /* 0x000fe20000400000 */
[----:B------:R-:W-:Y:S01]  /*05d0*/  FFMA R11, R6, 1.4426950216293334961, R11 ;  /* 0x3fb8aa3b060b7823 */ /* 0x000fe2000000000b */
[----:B------:R-:W-:Y:S01]  /*05e0*/  FFMA R10, R3, R10, -0.5 ;  /* 0xbf000000030a7423 */ /* 0x000fe2000000000a */
[----:B------:R-:W-:Y:S01]  /*05f0*/  ISETP.GT.U32.AND P0, PT, R0, 0x7f7fffff, PT ;  /* 0x7f7fffff0000780c */ /* 0x000fe20003f04070 */
[----:B------:R-:W-:Y:S01]  /*0600*/  FMUL R9, R7, 3 ;  /* 0x4040000007097820 */ /* 0x000fe20000400000 */
[----:B------:R-:W-:Y:S01]  /*0610*/  FFMA R11, R2, 1.9251366722983220825e-08, R11 ;  /* 0x32a55e34020b7823 */ /* 0x000fe2000000000b */
[----:B------:R-:W-:Y:S01]  /*0620*/  FMUL R10, R3, R10 ;  /* 0x0000000a030a7220 */ /* 0x000fe20000400000 */
[----:B------:R-:W-:-:S02]  /*0630*/  FFMA R5, R5, 1.1920928955078125e-07, R8 ;  /* 0x3400000005057823 */ /* 0x000fc40000000008 */
[----:B------:R-:W-:Y:S01]  /*0640*/  FFMA R9, R6, R9, R11 ;  /* 0x0000000906097223 */ /* 0x000fe2000000000b */
[----:B------:R-:W-:Y:S01]  /*0650*/  FFMA R10, R3, R10, R3 ;  /* 0x0000000a030a7223 */ /* 0x000fe20000000003 */
[----:B--2---:R-:W-:Y:S01]  /*0660*/  IMAD R3, R26, UR7, R23 ;  /* 0x000000071a037c24 */ /* 0x004fe2000f8e0217 */
[----:B------:R-:W-:Y:S01]  /*0670*/  IADD3 R23, PT, PT, R24, R23, RZ ;  /* 0x0000001718177210 */ /* 0x000fe20007ffe0ff */
[----:B------:R-:W-:Y:S01]  /*0680*/  FFMA R9, R2, R7, R9 ;  /* 0x0000000702097223 */ /* 0x000fe20000000009 */
[----:B------:R-:W-:Y:S01]  /*0690*/  FFMA R12, R5, 0.69314718246459960938, R10 ;  /* 0x3f317218050c7823 */ /* 0x000fe2000000000a */
[----:B------:R-:W-:Y:S01]  /*06a0*/  IMAD.MOV.U32 R5, RZ, RZ, 0x7f800000 ;  /* 0x7f800000ff057424 */ /* 0x000fe200078e00ff */
[----:B------:R-:W-:Y:S01]  /*06b0*/  ISETP.GE.AND P3, PT, R23, UR7, PT ;  /* 0x0000000717007c0c */ /* 0x000fe2000bf66270 */
[----:B------:R-:W-:Y:S01]  /*06c0*/  FADD R21, R4, R9 ;  /* 0x0000000904157221 */ /* 0x000fe20000000000 */
[----:B-1----:R-:W-:-:S04]  /*06d0*/  IMAD.WIDE R14, R3, 0x4, R14 ;  /* 0x00000004030e7825 */ /* 0x002fc800078e020e */
[----:B------:R-:W-:Y:S01]  /*06e0*/  @P0 FFMA R12, R0, R5, +INF ;  /* 0x7f800000000c0423 */ /* 0x000fe20000000005 */
[----:B------:R-:W-:Y:S01]  /*06f0*/  FSETP.NEU.AND P0, PT, |R22|, +INF , PT ;  /* 0x7f8000001600780b */ /* 0x000fe20003f0d200 */
[----:B------:R-:W-:Y:S01]  /*0700*/  FADD R4, -R4, R21 ;  /* 0x0000001504047221 */ /* 0x000fe20000000100 */
[----:B------:R-:W-:Y:S02]  /*0710*/  IMAD.MOV.U32 R5, RZ, RZ, RZ ;  /* 0x000000ffff057224 */ /* 0x000fe400078e00ff */
[----:B------:R-:W-:Y:S01]  /*0720*/  FSETP.EQ.OR P0, PT, R22, RZ, !P0 ;  /* 0x000000ff1600720b */ /* 0x000fe20004702400 */
[----:B------:R-:W-:Y:S01]  /*0730*/  FADD R19, R9, -R4 ;  /* 0x8000000409137221 */ /* 0x000fe20000000000 */
[----:B------:R-:W-:Y:S01]  /*0740*/  FSEL R12, R12, -INF , P1 ;  /* 0xff8000000c0c7808 */ /* 0x000fe20000800000 */
[----:B------:R-:W-:Y:S10]  /*0750*/  BRA.U !UP0, `(.L_x_2) ;  /* 0x0000000908907547 */ /* 0x000ff4000b800000 */
[----:B------:R-:W-:Y:S01]  /*0760*/  IMAD.MOV.U32 R11, RZ, RZ, RZ ;  /* 0x000000ffff0b7224 */ /* 0x000fe200078e00ff */
[----:B------:R-:W-:Y:S01]  /*0770*/  MOV R10, 0xfffffffb ;  /* 0xfffffffb000a7802 */ /* 0x000fe20000000f00 */
[----:B------:R-:W-:-:S07]  /*0780*/  IMAD.U32 R9, RZ, RZ, UR10 ;  /* 0x0000000aff097e24 */ /* 0x000fce000f8e00ff */
.L_x_16:
[----:B------:R-:W-:-:S13]  /*0790*/  ISETP.NE.AND P1, PT, R11, RZ, PT ;  /* 0x000000ff0b00720c */ /* 0x000fda0003f25270 */
[----:B-12---:R-:W-:Y:S05]  /*07a0*/  @!P1 BRA `(.L_x_3) ;  /* 0x0000000400389947 */ /* 0x006fea0003800000 */
[----:B------:R-:W-:-:S13]  /*07b0*/  ISETP.NE.AND P1, PT, R11, 0x6, PT ;  /* 0x000000060b00780c */ /* 0x000fda0003f25270 */
[----:B------:R-:W-:Y:S05]  /*07c0*/  @P1 BRA `(.L_x_4) ;  /* 0x0000000000141947 */ /* 0x000fea0003800000 */
[----:B------:R-:W2:Y:S04]  /*07d0*/  LDG.E R3, desc[UR8][R16.64+0x18] ;  /* 0x0000180810037981 */ /* 0x000ea8000c1e1900 */
[----:B------:R-:W2:Y:S02]  /*07e0*/  LDG.E R5, desc[UR8][R14.64] ;  /* 0x000000080e057981 */ /* 0x000ea4000c1e1900 */
[----:B--2---:R-:W-:-:S05]  /*07f0*/  FFMA R8, R12, R3, R5 ;  /* 0x000000030c087223 */ /* 0x004fca0000000005 */
[----:B------:R1:W-:Y:S01]  /*0800*/  STG.E desc[UR8][R14.64], R8 ;  /* 0x000000080e007986 */ /* 0x0003e2000c101908 */
[----:B------:R-:W-:Y:S05]  /*0810*/  BRA `(.L_x_5) ;  /* 0x00000004002c7947 */ /* 0x000fea0003800000 */
.L_x_4:
[----:B------:R-:W-:Y:S01]  /*0820*/  IMAD.WIDE R2, R11, 0x4, R16 ;  /* 0x000000040b027825 */ /* 0x000fe200078e0210 */
[----:B------:R-:W-:-:S04]  /*0830*/  MOV R5, 0x3eaaaaab ;  /* 0x3eaaaaab00057802 */ /* 0x000fc80000000f00 */
[----:B------:R0:W5:Y:S01]  /*0840*/  LDG.E R8, desc[UR8][R2.64] ;  /* 0x0000000802087981 */ /* 0x000162000c1e1900 */
[----:B------:R-:W-:-:S04]  /*0850*/  FFMA R0, R5, -R18, 1 ;  /* 0x3f80000005007423 */ /* 0x000fc80000000812 */
[----:B------:R-:W-:Y:S01]  /*0860*/  FFMA R0, R0, R5, 0.3333333432674407959 ;  /* 0x3eaaaaab00007423 */ /* 0x000fe20000000005 */
[----:B0-----:R-:W-:-:S04]  /*0870*/  I2FP.F32.S32 R3, R10 ;  /* 0x0000000a00037245 */ /* 0x001fc80000201400 */
[----:B------:R-:W0:Y:S01]  /*0880*/  FCHK P1, R3, 3 ;  /* 0x4040000003007902 */ /* 0x000e220000020000 */
[----:B------:R-:W-:-:S04]  /*0890*/  FFMA R4, R3, R0, RZ ;  /* 0x0000000003047223 */ /* 0x000fc800000000ff */
[----:B------:R-:W-:-:S04]  /*08a0*/  FFMA R5, R4, -3, R3 ;  /* 0xc040000004057823 */ /* 0x000fc80000000003 */
[----:B------:R-:W-:Y:S01]  /*08b0*/  FFMA R0, R0, R5, R4 ;  /* 0x0000000500007223 */ /* 0x000fe20000000004 */
[----:B0-----:R-:W-:Y:S06]  /*08c0*/  @!P1 BRA `(.L_x_6) ;  /* 0x0000000000089947 */ /* 0x001fec0003800000 */
[----:B------:R-:W-:-:S07]  /*08d0*/  MOV R28, 0x8f0 ;  /* 0x000008f0001c7802 */ /* 0x000fce0000000f00 */
[----:B-----5:R-:W-:Y:S05]  /*08e0*/  CALL.REL.NOINC `($__internal_0_$__cuda_sm3x_div_rn_noftz_f32_slowpath) ;  /* 0x0000000c00ac7944 */ /* 0x020fea0003c00000 */
.L_x_6:
[CC--:B------:R-:W-:Y:S01]  /*08f0*/  FMUL R2, R21.reuse, R0.reuse ;  /* 0x0000000015027220 */ /* 0x0c0fe20000400000 */
[----:B------:R-:W-:Y:S01]  /*0900*/  IMAD.MOV.U32 R7, RZ, RZ, 0x391fcb8e ;  /* 0x391fcb8eff077424 */ /* 0x000fe200078e00ff */
[----:B------:R-:W-:Y:S02]  /*0910*/  BSSY.RECONVERGENT B1, `(.L_x_7) ;  /* 0x0000033000017945 */ /* 0x000fe40003800200 */
[----:B------:R-:W0:Y:S01]  /*0920*/  FRND R3, R2 ;  /* 0x0000000200037307 */ /* 0x000e220000201000 */
[-C--:B------:R-:W-:Y:S01]  /*0930*/  FFMA R4, R21, R0.reuse, -R2 ;  /* 0x0000000015047223 */ /* 0x080fe20000000802 */
[C---:B------:R-:W-:Y:S02]  /*0940*/  FSETP.GT.AND P2, PT, |R2|.reuse, 152, PT ;  /* 0x431800000200780b */ /* 0x040fe40003f44200 */
[C---:B------:R-:W-:Y:S01]  /*0950*/  FSETP.GEU.AND P4, PT, R2.reuse, RZ, PT ;  /* 0x000000ff0200720b */ /* 0x040fe20003f8e000 */
[----:B------:R-:W-:Y:S01]  /*0960*/  FFMA R4, R19, R0, R4 ;  /* 0x0000000013047223 */ /* 0x000fe20000000004 */
[----:B0-----:R-:W-:Y:S01]  /*0970*/  FADD R5, R2, -R3 ;  /* 0x8000000302057221 */ /* 0x001fe20000000000 */
[----:B------:R-:W-:-:S02]  /*0980*/  FSETP.GT.AND P1, PT, R3, RZ, PT ;  /* 0x000000ff0300720b */ /* 0x000fc40003f24000 */
[----:B------:R-:W0:Y:S01]  /*0990*/  F2I.NTZ R3, R2 ;  /* 0x0000000200037305 */ /* 0x000e220000203100 */
[----:B------:R-:W-:Y:S01]  /*09a0*/  FADD R4, R4, R5 ;  /* 0x0000000504047221 */ /* 0x000fe20000000000 */
[----:B------:R-:W-:Y:S02]  /*09b0*/  SEL R6, RZ, 0x83000000, P1 ;  /* 0x83000000ff067807 */ /* 0x000fe40000800000 */
[----:B------:R-:W-:Y:S01]  /*09c0*/  FSETP.NEU.AND P1, PT, R0, RZ, PT ;  /* 0x000000ff0000720b */ /* 0x000fe20003f2d000 */
[----:B------:R-:W-:Y:S01]  /*09d0*/  FFMA R5, R4, R7, 0.0013391353422775864601 ;  /* 0x3aaf85ed04057423 */ /* 0x000fe20000000007 */
[----:B------:R-:W-:Y:S02]  /*09e0*/  IADD3 R28, PT, PT, R6, 0x7f000000, RZ ;  /* 0x7f000000061c7810 */ /* 0x000fe40007ffe0ff */
[----:B------:R-:W-:Y:S01]  /*09f0*/  FSETP.EQ.OR P1, PT, R22, 1, !P1 ;  /* 0x3f8000001600780b */ /* 0x000fe20004f22400 */
[----:B------:R-:W-:-:S04]  /*0a00*/  FFMA R5, R4, R5, 0.0096188392490148544312 ;  /* 0x3c1d985604057423 */ /* 0x000fc80000000005 */
[----:B------:R-:W-:Y:S01]  /*0a10*/  FFMA R5, R4, R5, 0.055503588169813156128 ;  /* 0x3d6357bb04057423 */ /* 0x000fe20000000005 */
[----:B0-----:R-:W-:-:S03]  /*0a20*/  IMAD R6, R3, 0x800000, -R6 ;  /* 0x0080000003067824 */ /* 0x001fc600078e0a06 */
[----:B------:R-:W-:-:S04]  /*0a30*/  FFMA R5, R4, R5, 0.24022644758224487305 ;  /* 0x3e75fdec04057423 */ /* 0x000fc80000000005 */
[----:B------:R-:W-:-:S04]  /*0a40*/  FFMA R5, R4, R5, 0.69314718246459960938 ;  /* 0x3f31721804057423 */ /* 0x000fc80000000005 */
[----:B------:R-:W-:Y:S01]  /*0a50*/  FFMA R5, R4, R5, 1 ;  /* 0x3f80000004057423 */ /* 0x000fe20000000005 */
[----:B------:R-:W-:-:S03]  /*0a60*/  FMUL R4, R0, 0.5 ;  /* 0x3f00000000047820 */ /* 0x000fc60000400000 */
[----:B------:R-:W-:-:S03]  /*0a70*/  FMUL R5, R5, R28 ;  /* 0x0000001c05057220 */ /* 0x000fc60000400000 */
[----:B------:R-:W0:Y:S01]  /*0a80*/  FRND.TRUNC R4, R4 ;  /* 0x0000000400047307 */ /* 0x000e22000020d000 */
[----:B------:R-:W-:Y:S01]  /*0a90*/  FMUL R6, R5, R6 ;  /* 0x0000000605067220 */ /* 0x000fe20000400000 */
[----:B------:R-:W-:Y:S01]  /*0aa0*/  HFMA2 R5, -RZ, RZ, 1.875, 0 ;  /* 0x3f800000ff057431 */ /* 0x000fe200000001ff */
[----:B------:R-:W-:Y:S01]  /*0ab0*/  @P2 FSEL R6, RZ, +INF , !P4 ;  /* 0x7f800000ff062808 */ /* 0x000fe20006000000 */
[----:B0-----:R-:W-:Y:S01]  /*0ac0*/  FADD R3, R4, R4 ;  /* 0x0000000404037221 */ /* 0x001fe20000000000 */
[----:B------:R-:W-:Y:S06]  /*0ad0*/  @P1 BRA `(.L_x_8) ;  /* 0x0000000000581947 */ /* 0x000fec0003800000 */
[----:B------:R-:W-:-:S04]  /*0ae0*/  FSETP.NAN.AND P1, PT, |R0|, |R0|, PT ;  /* 0x400000000000720b */ /* 0x000fc80003f28200 */
[----:B------:R-:W-:-:S13]  /*0af0*/  FSETP.NAN.OR P1, PT, |R22|, |R22|, P1 ;  /* 0x400000161600720b */ /* 0x000fda0000f28600 */
[----:B------:R-:W-:Y:S05]  /*0b00*/  @P1 BRA `(.L_x_9) ;  /* 0x0000000000481947 */ /* 0x000fea0003800000 */
[----:B------:R-:W-:Y:S01]  /*0b10*/  FADD R2, -R3, R0 ;  /* 0x0000000003027221 */ /* 0x000fe20000000100 */
[----:B------:R-:W-:Y:S06]  /*0b20*/  @P0 BRA `(.L_x_10) ;  /* 0x00000000002c0947 */ /* 0x000fec0003800000 */
[----:B------:R-:W-:-:S04]  /*0b30*/  FSETP.NEU.AND P1, PT, |R0|, +INF , PT ;  /* 0x7f8000000000780b */ /* 0x000fc80003f2d200 */
[----:B------:R-:W-:-:S04]  /*0b40*/  FSETP.EQ.AND P1, PT, R22, -1, !P1 ;  /* 0xbf8000001600780b */ /* 0x000fc80004f22000 */
[----:B------:R-:W-:Y:S02]  /*0b50*/  FSETP.GEU.OR P2, PT, R22, RZ, P1 ;  /* 0x000000ff1600720b */ /* 0x000fe40000f4e400 */
[----:B------:R-:W-:-:S11]  /*0b60*/  FSEL R5, R6, 1, !P1 ;  /* 0x3f80000006057808 */ /* 0x000fd60004800000 */
[----:B------:R-:W-:Y:S05]  /*0b70*/  @P2 BRA `(.L_x_8) ;  /* 0x0000000000302947 */ /* 0x000fea0003800000 */
[----:B------:R-:W0:Y:S01]  /*0b80*/  FRND.FLOOR R3, R0 ;  /* 0x0000000000037307 */ /* 0x000e220000205000 */
[----:B------:R-:W-:-:S04]  /*0b90*/  FSETP.NEU.AND P1, PT, |R2|, 1, PT ;  /* 0x3f8000000200780b */ /* 0x000fc80003f2d200 */
[----:B------:R-:W-:Y:S02]  /*0ba0*/  FSEL R5, R6, -R6, P1 ;  /* 0x8000000606057208 */ /* 0x000fe40000800000 */
[----:B0-----:R-:W-:-:S04]  /*0bb0*/  FSETP.NEU.AND P2, PT, R0, R3, PT ;  /* 0x000000030000720b */ /* 0x001fc80003f4d000 */
[----:B------:R-:W-:Y:S01]  /*0bc0*/  FSEL R5, R5, +QNAN , !P2 ;  /* 0x7fffffff05057808 */ /* 0x000fe20005000000 */
[----:B------:R-:W-:Y:S08]  /*0bd0*/  BRA `(.L_x_8) ;  /* 0x0000000000187947 */ /* 0x000ff00003800000 */
.L_x_10:
[----:B------:R-:W-:Y:S02]  /*0be0*/  FSETP.NEU.AND P2, PT, |R2|, 1, PT ;  /* 0x3f8000000200780b */ /* 0x000fe40003f4d200 */
[----:B------:R-:W-:-:S04]  /*0bf0*/  FSETP.GEU.AND P1, PT, R0, RZ, PT ;  /* 0x000000ff0000720b */ /* 0x000fc80003f2e000 */
[----:B------:R-:W-:-:S07]  /*0c00*/  SEL R5, R13, R20, !P1 ;  /* 0x000000140d057207 */ /* 0x000fce0004800000 */
[----:B------:R-:W-:Y:S01]  /*0c10*/  @P2 LOP3.LUT R5, R5, 0x7fffffff, RZ, 0xc0, !PT ;  /* 0x7fffffff05052812 */ /* 0x000fe200078ec0ff */
[----:B------:R-:W-:Y:S06]  /*0c20*/  BRA `(.L_x_8) ;  /* 0x0000000000047947 */ /* 0x000fec0003800000 */
.L_x_9:
[----:B------:R-:W-:-:S07]  /*0c30*/  FADD R5, R22, R0 ;  /* 0x0000000016057221 */ /* 0x000fce0000000000 */
.L_x_8:
[----:B------:R-:W-:Y:S05]  /*0c40*/  BSYNC.RECONVERGENT B1 ;  /* 0x0000000000017941 */ /* 0x000fea0003800200 */
.L_x_7:
[----:B------:R-:W2:Y:S02]  /*0c50*/  LDG.E R3, desc[UR8][R14.64] ;  /* 0x000000080e037981 */ /* 0x000ea4000c1e1900 */
[----:B--2--5:R-:W-:-:S05]  /*0c60*/  FFMA R8, R8, R5, R3 ;  /* 0x0000000508087223 */ /* 0x024fca0000000003 */
[----:B------:R0:W-:Y:S01]  /*0c70*/  STG.E desc[UR8][R14.64], R8 ;  /* 0x000000080e007986 */ /* 0x0001e2000c101908 */
[----:B------:R-:W-:Y:S05]  /*0c80*/  BRA `(.L_x_5) ;  /* 0x0000000000107947 */ /* 0x000fea0003800000 */
.L_x_3:
[----:B------:R-:W2:Y:S04]  /*0c90*/  LDG.E R8, desc[UR8][R16.64] ;  /* 0x0000000810087981 */ /* 0x000ea8000c1e1900 */
[----:B------:R-:W2:Y:S02]  /*0ca0*/  LDG.E R3, desc[UR8][R14.64] ;  /* 0x000000080e037981 */ /* 0x000ea4000c1e1900 */
[----:B--2---:R-:W-:-:S05]  /*0cb0*/  FADD R8, R8, R3 ;  /* 0x0000000308087221 */ /* 0x004fca0000000000 */
[----:B------:R2:W-:Y:S02]  /*0cc0*/  STG.E desc[UR8][R14.64], R8 ;  /* 0x000000080e007986 */ /* 0x0005e4000c101908 */
.L_x_5:
[----:B------:R-:W-:-:S05]  /*0cd0*/  IMAD.WIDE R2, R11, 0x4, R16 ;  /* 0x000000040b027825 */ /* 0x000fca00078e0210 */
[----:B------:R3:W5:Y:S01]  /*0ce0*/  LDG.E R7, desc[UR8][R2.64+0x4] ;  /* 0x0000040802077981 */ /* 0x000762000c1e1900 */
[----:B------:R-:W-:Y:S01]  /*0cf0*/  IADD3 R0, PT, PT, R10, 0x2, RZ ;  /* 0x000000020a007810 */ /* 0x000fe20007ffe0ff */
[----:B------:R-:W-:-:S03]  /*0d00*/  IMAD.MOV.U32 R5, RZ, RZ, 0x3eaaaaab ;  /* 0x3eaaaaabff057424 */ /* 0x000fc600078e00ff */
[----:B------:R-:W-:Y:S01]  /*0d10*/  I2FP.F32.S32 R6, R0 ;  /* 0x0000000000067245 */ /* 0x000fe20000201400 */
[----:B------:R-:W-:-:S03]  /*0d20*/  FFMA R4, R5, -R18, 1 ;  /* 0x3f80000005047423 */ /* 0x000fc60000000812 */
[----:B------:R-:W4:Y:S01]  /*0d30*/  FCHK P1, R6, 3 ;  /* 0x4040000006007902 */ /* 0x000f220000020000 */
[----:B------:R-:W-:-:S04]  /*0d40*/  FFMA R0, R4, R5, 0.3333333432674407959 ;  /* 0x3eaaaaab04007423 */ /* 0x000fc80000000005 */
[----:B------:R-:W-:-:S04]  /*0d50*/  FFMA R5, R0, R6, RZ ;  /* 0x0000000600057223 */ /* 0x000fc800000000ff */
[----:B------:R-:W-:-:S04]  /*0d60*/  FFMA R4, R5, -3, R6 ;  /* 0xc040000005047823 */ /* 0x000fc80000000006 */
[----:B------:R-:W-:Y:S01]  /*0d70*/  FFMA R0, R0, R4, R5 ;  /* 0x0000000400007223 */ /* 0x000fe20000000005 */
[----:B---34-:R-:W-:Y:S06]  /*0d80*/  @!P1 BRA `(.L_x_11) ;  /* 0x00000000000c9947 */ /* 0x018fec0003800000 */
[----:B------:R-:W-:Y:S01]  /*0d90*/  IMAD.MOV.U32 R3, RZ, RZ, R6 ;  /* 0x000000ffff037224 */ /* 0x000fe200078e0006 */
[----:B------:R-:W-:-:S07]  /*0da0*/  MOV R28, 0xdc0 ;  /* 0x00000dc0001c7802 */ /* 0x000fce0000000f00 */
[----:B012--5:R-:W-:Y:S05]  /*0db0*/  CALL.REL.NOINC `($__internal_0_$__cuda_sm3x_div_rn_noftz_f32_slowpath) ;  /* 0x0000000800787944 */ /* 0x027fea0003c00000 */
.L_x_11:
[CC--:B------:R-:W-:Y:S01]  /*0dc0*/  FMUL R2, R21.reuse, R0.reuse ;  /* 0x0000000015027220 */ /* 0x0c0fe20000400000 */
[----:B------:R-:W-:Y:S03]  /*0dd0*/  BSSY.RECONVERGENT B1, `(.L_x_12) ;  /* 0x0000034000017945 */ /* 0x000fe60003800200 */
[----:B------:R-:W3:Y:S01]  /*0de0*/  FRND R3, R2 ;  /* 0x0000000200037307 */ /* 0x000ee20000201000 */
[-C--:B------:R-:W-:Y:S01]  /*0df0*/  FFMA R4, R21, R0.reuse, -R2 ;  /* 0x0000000015047223 */ /* 0x080fe20000000802 */
[C---:B------:R-:W-:Y:S02]  /*0e00*/  FSETP.GT.AND P2, PT, |R2|.reuse, 152, PT ;  /* 0x431800000200780b */ /* 0x040fe40003f44200 */
[----:B------:R-:W-:Y:S01]  /*0e10*/  FSETP.GEU.AND P4, PT, R2, RZ, PT ;  /* 0x000000ff0200720b */ /* 0x000fe20003f8e000 */
[----:B------:R-:W-:-:S03]  /*0e20*/  FFMA R4, R19, R0, R4 ;  /* 0x0000000013047223 */ /* 0x000fc60000000004 */
[----:B------:R4:W0:Y:S01]  /*0e30*/  F2I.NTZ R6, R2 ;  /* 0x0000000200067305 */ /* 0x0008220000203100 */
[----:B---3--:R-:W-:Y:S01]  /*0e40*/  FADD R5, R2, -R3 ;  /* 0x8000000302057221 */ /* 0x008fe20000000000 */
[----:B------:R-:W-:Y:S01]  /*0e50*/  FSETP.GT.AND P1, PT, R3, RZ, PT ;  /* 0x000000ff0300720b */ /* 0x000fe20003f24000 */
[----:B----4-:R-:W-:Y:S02]  /*0e60*/  IMAD.MOV.U32 R2, RZ, RZ, 0x3f800000 ;  /* 0x3f800000ff027424 */ /* 0x010fe400078e00ff */
[----:B------:R-:W-:Y:S01]  /*0e70*/  FADD R4, R4, R5 ;  /* 0x0000000504047221 */ /* 0x000fe20000000000 */
[----:B------:R-:W-:Y:S02]  /*0e80*/  MOV R5, 0x391fcb8e ;  /* 0x391fcb8e00057802 */ /* 0x000fe40000000f00 */
[----:B------:R-:W-:Y:S02]  /*0e90*/  SEL R3, RZ, 0x83000000, P1 ;  /* 0x83000000ff037807 */ /* 0x000fe40000800000 */
[----:B------:R-:W-:Y:S01]  /*0ea0*/  FSETP.NEU.AND P1, PT, R0, RZ, PT ;  /* 0x000000ff0000720b */ /* 0x000fe20003f2d000 */
[----:B------:R-:W-:Y:S01]  /*0eb0*/  FFMA R5, R4, R5, 0.0013391353422775864601 ;  /* 0x3aaf85ed04057423 */ /* 0x000fe20000000005 */
[----:B0-----:R-:W-:-:S02]  /*0ec0*/  LEA R6, R6, -R3, 0x17 ;  /* 0x8000000306067211 */ /* 0x001fc400078eb8ff */
[----:B------:R-:W-:Y:S01]  /*0ed0*/  FSETP.EQ.OR P1, PT, R22, 1, !P1 ;  /* 0x3f8000001600780b */ /* 0x000fe20004f22400 */
[----:B------:R-:W-:-:S04]  /*0ee0*/  FFMA R5, R4, R5, 0.0096188392490148544312 ;  /* 0x3c1d985604057423 */ /* 0x000fc80000000005 */
[----:B------:R-:W-:-:S04]  /*0ef0*/  FFMA R5, R4, R5, 0.055503588169813156128 ;  /* 0x3d6357bb04057423 */ /* 0x000fc80000000005 */
[----:B------:R-:W-:-:S04]  /*0f00*/  FFMA R5, R4, R5, 0.24022644758224487305 ;  /* 0x3e75fdec04057423 */ /* 0x000fc80000000005 */
[----:B------:R-:W-:-:S04]  /*0f10*/  FFMA R5, R4, R5, 0.69314718246459960938 ;  /* 0x3f31721804057423 */ /* 0x000fc80000000005 */
[----:B------:R-:W-:Y:S01]  /*0f20*/  FFMA R5, R4, R5, 1 ;  /* 0x3f80000004057423 */ /* 0x000fe20000000005 */
[----:B------:R-:W-:-:S04]  /*0f30*/  VIADD R4, R3, 0x7f000000 ;  /* 0x7f00000003047836 */ /* 0x000fc80000000000 */
[----:B------:R-:W-:Y:S01]  /*0f40*/  FMUL R5, R5, R4 ;  /* 0x0000000405057220 */ /* 0x000fe20000400000 */
[----:B------:R-:W-:-:S03]  /*0f50*/  FMUL R4, R0, 0.5 ;  /* 0x3f00000000047820 */ /* 0x000fc60000400000 */
[----:B------:R-:W-:Y:S01]  /*0f60*/  FMUL R5, R5, R6 ;  /* 0x0000000605057220 */ /* 0x000fe20000400000 */
[----:B------:R-:W-:Y:S02]  /*0f70*/  @P2 FSEL R5, RZ, +INF , !P4 ;  /* 0x7f800000ff052808 */ /* 0x000fe40006000000 */
[----:B------:R-:W0:Y:S02]  /*0f80*/  FRND.TRUNC R4, R4 ;  /* 0x0000000400047307 */ /* 0x000e24000020d000 */
        /* <DEDUP_REMOVED lines=18> */
.L_x_15:
[----:B------:R-:W-:Y:S02]  /*10b0*/  FSETP.NEU.AND P2, PT, |R4|, 1, PT ;  /* 0x3f8000000400780b */ /* 0x000fe40003f4d200 */
[----:B------:R-:W-:-:S04]  /*10c0*/  FSETP.GEU.AND P1, PT, R0, RZ, PT ;  /* 0x000000ff0000720b */ /* 0x000fc80003f2e000 */
[----:B------:R-:W-:-:S07]  /*10d0*/  SEL R2, R13, R20, !P1 ;  /* 0x000000140d027207 */ /* 0x000fce0004800000 */
[----:B------:R-:W-:Y:S01]  /*10e0*/  @P2 LOP3.LUT R2, R2, 0x7fffffff, RZ, 0xc0, !PT ;  /* 0x7fffffff02022812 */ /* 0x000fe200078ec0ff */
[----:B------:R-:W-:Y:S06]  /*10f0*/  BRA `(.L_x_13) ;  /* 0x0000000000047947 */ /* 0x000fec0003800000 */
.L_x_14:
[----:B------:R-:W-:-:S07]  /*1100*/  FADD R2, R22, R0 ;  /* 0x0000000016027221 */ /* 0x000fce0000000000 */
.L_x_13:
[----:B------:R-:W-:Y:S05]  /*1110*/  BSYNC.RECONVERGENT B1 ;  /* 0x0000000000017941 */ /* 0x000fea0003800200 */
.L_x_12:
[----:B-----5:R-:W-:Y:S01]  /*1120*/  FFMA R7, R7, R2, R8 ;  /* 0x0000000207077223 */ /* 0x020fe20000000008 */
[----:B------:R-:W-:Y:S01]  /*1130*/  IADD3 R9, PT, PT, R9, 0x2, RZ ;  /* 0x0000000209097810 */ /* 0x000fe20007ffe0ff */
[----:B------:R-:W-:Y:S01]  /*1140*/  VIADD R11, R11, 0x2 ;  /* 0x000000020b0b7836 */ /* 0x000fe20000000000 */
[----:B------:R-:W-:Y:S02]  /*1150*/  IADD3 R10, PT, PT, R10, 0x4, RZ ;  /* 0x000000040a0a7810 */ /* 0x000fe40007ffe0ff */
[----:B------:R0:W-:Y:S01]  /*1160*/  STG.E desc[UR8][R14.64], R7 ;  /* 0x000000070e007986 */ /* 0x0001e2000c101908 */
[----:B------:R-:W-:-:S13]  /*1170*/  ISETP.NE.AND P1, PT, R9, RZ, PT ;  /* 0x000000ff0900720c */ /* 0x000fda0003f25270 */
[----:B0-----:R-:W-:Y:S05]  /*1180*/  @P1 BRA `(.L_x_16) ;  /* 0xfffffff400801947 */ /* 0x001fea000383ffff */
[----:B------:R-:W-:-:S07]  /*1190*/  IMAD.U32 R5, RZ, RZ, UR4 ;  /* 0x00000004ff057e24 */ /* 0x000fce000f8e00ff */
.L_x_2:
[----:B------:R-:W0:Y:S02]  /*11a0*/  LDCU UR6, c[0x0][0x3a0] ;  /* 0x00007400ff0677ac */ /* 0x000e240008000800 */
[----:B0-----:R-:W-:-:S09]  /*11b0*/  ULOP3.LUT UP0, URZ, UR6, 0x1, URZ, 0xc0, !UPT ;  /* 0x0000000106ff7892 */ /* 0x001fd2000f80c0ff */
[----:B------:R-:W-:Y:S05]  /*11c0*/  BRA.U !UP0, `(.L_x_17) ;  /* 0x0000000508587547 */ /* 0x000fea000b800000 */
[----:B------:R-:W-:-:S13]  /*11d0*/  ISETP.NE.AND P1, PT, R5, RZ, PT ;  /* 0x000000ff0500720c */ /* 0x000fda0003f25270 */
[----:B------:R-:W-:Y:S05]  /*11e0*/  @!P1 BRA `(.L_x_18) ;  /* 0x0000000400409947 */ /* 0x000fea0003800000 */
[----:B------:R-:W-:-:S13]  /*11f0*/  ISETP.NE.AND P1, PT, R5, 0x6, PT ;  /* 0x000000060500780c */ /* 0x000fda0003f25270 */
[----:B------:R-:W-:Y:S05]  /*1200*/  @P1 BRA `(.L_x_19) ;  /* 0x0000000000141947 */ /* 0x000fea0003800000 */
[----:B------:R-:W3:Y:S04]  /*1210*/  LDG.E R3, desc[UR8][R16.64+0x18] ;  /* 0x0000180810037981 */ /* 0x000ee8000c1e1900 */
[----:B------:R-:W3:Y:S02]  /*1220*/  LDG.E R5, desc[UR8][R14.64] ;  /* 0x000000080e057981 */ /* 0x000ee4000c1e1900 */
[----:B---3--:R-:W-:-:S05]  /*1230*/  FFMA R3, R12, R3, R5 ;  /* 0x000000030c037223 */ /* 0x008fca0000000005 */
[----:B------:R3:W-:Y:S01]  /*1240*/  STG.E desc[UR8][R14.64], R3 ;  /* 0x000000030e007986 */ /* 0x0007e2000c101908 */
[----:B------:R-:W-:Y:S05]  /*1250*/  BRA `(.L_x_17) ;  /* 0x0000000400347947 */ /* 0x000fea0003800000 */
.L_x_19:
[----:B------:R-:W-:-:S05]  /*1260*/  IMAD.WIDE.U32 R2, R5, 0x4, R16 ;  /* 0x0000000405027825 */ /* 0x000fca00078e0010 */
[----:B------:R0:W5:Y:S01]  /*1270*/  LDG.E R7, desc[UR8][R2.64] ;  /* 0x0000000802077981 */ /* 0x000162000c1e1900 */
[----:B------:R-:W-:Y:S01]  /*1280*/  HFMA2 R9, -RZ, RZ, 1.666015625, -0.052093505859375 ;  /* 0x3eaaaaabff097431 */ /* 0x000fe200000001ff */
[----:B------:R-:W-:-:S04]  /*1290*/  LEA R5, R5, 0xfffffffb, 0x1 ;  /* 0xfffffffb05057811 */ /* 0x000fc800078e08ff */
[----:B------:R-:W-:-:S04]  /*12a0*/  I2FP.F32.S32 R6, R5 ;  /* 0x0000000500067245 */ /* 0x000fc80000201400 */
[----:B------:R-:W3:Y:S01]  /*12b0*/  FCHK P1, R6, 3 ;  /* 0x4040000006007902 */ /* 0x000ee20000020000 */
[----:B------:R-:W-:-:S04]  /*12c0*/  FFMA R0, R9, -R18, 1 ;  /* 0x3f80000009007423 */ /* 0x000fc80000000812 */
[----:B------:R-:W-:-:S04]  /*12d0*/  FFMA R0, R0, R9, 0.3333333432674407959 ;  /* 0x3eaaaaab00007423 */ /* 0x000fc80000000009 */
[----:B------:R-:W-:-:S04]  /*12e0*/  FFMA R5, R0, R6, RZ ;  /* 0x0000000600057223 */ /* 0x000fc800000000ff */
[----:B------:R-:W-:-:S04]  /*12f0*/  FFMA R4, R5, -3, R6 ;  /* 0xc040000005047823 */ /* 0x000fc80000000006 */
[----:B------:R-:W-:Y:S01]  /*1300*/  FFMA R0, R0, R4, R5 ;  /* 0x0000000400007223 */ /* 0x000fe20000000005 */
[----:B0--3--:R-:W-:Y:S06]  /*1310*/  @!P1 BRA `(.L_x_20) ;  /* 0x00000000000c9947 */ /* 0x009fec0003800000 */
[----:B------:R-:W-:Y:S01]  /*1320*/  IMAD.MOV.U32 R3, RZ, RZ, R6 ;  /* 0x000000ffff037224 */ /* 0x000fe200078e0006 */
[----:B------:R-:W-:-:S07]  /*1330*/  MOV R28, 0x1350 ;  /* 0x00001350001c7802 */ /* 0x000fce0000000f00 */
[----:B-12--5:R-:W-:Y:S05]  /*1340*/  CALL.REL.NOINC `($__internal_0_$__cuda_sm3x_div_rn_noftz_f32_slowpath) ;  /* 0x0000000400147944 */ /* 0x026fea0003c00000 */
.L_x_20:
[CC--:B------:R-:W-:Y:S01]  /*1350*/  FMUL R2, R21.reuse, R0.reuse ;  /* 0x0000000015027220 */ /* 0x0c0fe20000400000 */
[----:B------:R-:W-:Y:S01]  /*1360*/  MOV R9, 0x391fcb8e ;  /* 0x391fcb8e00097802 */ /* 0x000fe20000000f00 */
[----:B------:R-:W-:Y:S02]  /*1370*/  BSSY.RECONVERGENT B1, `(.L_x_21) ;  /* 0x0000033000017945 */ /* 0x000fe40003800200 */
[----:B------:R-:W0:Y:S01]  /*1380*/  FRND R3, R2 ;  /* 0x0000000200037307 */ /* 0x000e220000201000 */
[-C--:B------:R-:W-:Y:S01]  /*1390*/  FFMA R4, R21, R0.reuse, -R2 ;  /* 0x0000000015047223 */ /* 0x080fe20000000802 */
[C---:B------:R-:W-:Y:S02]  /*13a0*/  FSETP.GT.AND P2, PT, |R2|.reuse, 152, PT ;  /* 0x431800000200780b */ /* 0x040fe40003f44200 */
[----:B------:R-:W-:Y:S01]  /*13b0*/  FSETP.GEU.AND P4, PT, R2, RZ, PT ;  /* 0x000000ff0200720b */ /* 0x000fe20003f8e000 */
[----:B------:R-:W-:-:S03]  /*13c0*/  FFMA R4, R19, R0, R4 ;  /* 0x0000000013047223 */ /* 0x000fc60000000004 */
[----:B------:R3:W-:Y:S01]  /*13d0*/  F2I.NTZ R6, R2 ;  /* 0x0000000200067305 */ /* 0x0007e20000203100 */
[----:B0-----:R-:W-:Y:S01]  /*13e0*/  FADD R5, R2, -R3 ;  /* 0x8000000302057221 */ /* 0x001fe20000000000 */
[----:B------:R-:W-:Y:S01]  /*13f0*/  FSETP.GT.AND P1, PT, R3, RZ, PT ;  /* 0x000000ff0300720b */ /* 0x000fe20003f24000 */
[----:B------:R-:W-:Y:S01]  /*1400*/  FMUL R3, R0, 0.5 ;  /* 0x3f00000000037820 */ /* 0x000fe20000400000 */
[----:B---3--:R-:W-:Y:S02]  /*1410*/  IMAD.MOV.U32 R2, RZ, RZ, 0x3f800000 ;  /* 0x3f800000ff027424 */ /* 0x008fe400078e00ff */
[----:B------:R-:W-:-:S04]  /*1420*/  FADD R4, R4, R5 ;  /* 0x0000000504047221 */ /* 0x000fc80000000000 */
[----:B------:R-:W-:Y:S01]  /*1430*/  FFMA R5, R4, R9, 0.0013391353422775864601 ;  /* 0x3aaf85ed04057423 */ /* 0x000fe20000000009 */
[----:B------:R-:W-:Y:S01]  /*1440*/  SEL R9, RZ, 0x83000000, P1 ;  /* 0x83000000ff097807 */ /* 0x000fe20000800000 */
[----:B------:R-:W0:Y:S01]  /*1450*/  FRND.TRUNC R3, R3 ;  /* 0x0000000300037307 */ /* 0x000e22000020d000 */
[----:B------:R-:W-:Y:S01]  /*1460*/  FSETP.NEU.AND P1, PT, R0, RZ, PT ;  /* 0x000000ff0000720b */ /* 0x000fe20003f2d000 */
[----:B------:R-:W-:-:S03]  /*1470*/  FFMA R5, R4, R5, 0.0096188392490148544312 ;  /* 0x3c1d985604057423 */ /* 0x000fc60000000005 */
[----:B------:R-:W-:Y:S01]  /*1480*/  FSETP.EQ.OR P1, PT, R22, 1, !P1 ;  /* 0x3f8000001600780b */ /* 0x000fe20004f22400 */
[----:B------:R-:W-:-:S04]  /*1490*/  FFMA R5, R4, R5, 0.055503588169813156128 ;  /* 0x3d6357bb04057423 */ /* 0x000fc80000000005 */
[----:B------:R-:W-:-:S04]  /*14a0*/  FFMA R5, R4, R5, 0.24022644758224487305 ;  /* 0x3e75fdec04057423 */ /* 0x000fc80000000005 */
[----:B------:R-:W-:Y:S01]  /*14b0*/  FFMA R5, R4, R5, 0.69314718246459960938 ;  /* 0x3f31721804057423 */ /* 0x000fe20000000005 */
[----:B0-----:R-:W-:-:S03]  /*14c0*/  FADD R3, R3, R3 ;  /* 0x0000000303037221 */ /* 0x001fc60000000000 */
[----:B------:R-:W-:Y:S01]  /*14d0*/  FFMA R5, R4, R5, 1 ;  /* 0x3f80000004057423 */ /* 0x000fe20000000005 */
[----:B------:R-:W-:Y:S01]  /*14e0*/  VIADD R4, R9, 0x7f000000 ;  /* 0x7f00000009047836 */ /* 0x000fe20000000000 */
[----:B------:R-:W-:-:S03]  /*14f0*/  LEA R9, R6, -R9, 0x17 ;  /* 0x8000000906097211 */ /* 0x000fc600078eb8ff */
[----:B------:R-:W-:-:S04]  /*1500*/  FMUL R4, R5, R4 ;  /* 0x0000000405047220 */ /* 0x000fc80000400000 */
[----:B------:R-:W-:Y:S01]  /*1510*/  FMUL R9, R4, R9 ;  /* 0x0000000904097220 */ /* 0x000fe20000400000 */
[----:B------:R-:W-:Y:S01]  /*1520*/  @P2 FSEL R9, RZ, +INF , !P4 ;  /* 0x7f800000ff092808 */ /* 0x000fe20006000000 */
        /* <DEDUP_REMOVED lines=17> */
.L_x_24:
[----:B------:R-:W-:Y:S02]  /*1640*/  FSETP.NEU.AND P1, PT, |R4|, 1, PT ;  /* 0x3f8000000400780b */ /* 0x000fe40003f2d200 */
[----:B------:R-:W-:-:S04]  /*1650*/  FSETP.GEU.AND P0, PT, R0, RZ, PT ;  /* 0x000000ff0000720b */ /* 0x000fc80003f0e000 */
[----:B------:R-:W-:-:S07]  /*1660*/  SEL R2, R13, R20, !P0 ;  /* 0x000000140d027207 */ /* 0x000fce0004000000 */
[----:B------:R-:W-:Y:S01]  /*1670*/  @P1 LOP3.LUT R2, R2, 0x7fffffff, RZ, 0xc0, !PT ;  /* 0x7fffffff02021812 */ /* 0x000fe200078ec0ff */
[----:B------:R-:W-:Y:S06]  /*1680*/  BRA `(.L_x_22) ;  /* 0x0000000000047947 */ /* 0x000fec0003800000 */
.L_x_23:
[----:B------:R-:W-:-:S07]  /*1690*/  FADD R2, R22, R0 ;  /* 0x0000000016027221 */ /* 0x000fce0000000000 */
.L_x_22:
[----:B------:R-:W-:Y:S05]  /*16a0*/  BSYNC.RECONVERGENT B1 ;  /* 0x0000000000017941 */ /* 0x000fea0003800200 */
.L_x_21:
[----:B------:R-:W3:Y:S02]  /*16b0*/  LDG.E R0, desc[UR8][R14.64] ;  /* 0x000000080e007981 */ /* 0x000ee4000c1e1900 */
[----:B---3-5:R-:W-:-:S05]  /*16c0*/  FFMA R7, R7, R2, R0 ;  /* 0x0000000207077223 */ /* 0x028fca0000000000 */
[----:B------:R0:W-:Y:S01]  /*16d0*/  STG.E desc[UR8][R14.64], R7 ;  /* 0x000000070e007986 */ /* 0x0001e2000c101908 */
[----:B------:R-:W-:Y:S05]  /*16e0*/  BRA `(.L_x_17) ;  /* 0x0000000000107947 */ /* 0x000fea0003800000 */
.L_x_18:
[----:B------:R-:W3:Y:S04]  /*16f0*/  LDG.E R0, desc[UR8][R16.64] ;  /* 0x0000000810007981 */ /* 0x000ee8000c1e1900 */
[----:B------:R-:W3:Y:S02]  /*1700*/  LDG.E R3, desc[UR8][R14.64] ;  /* 0x000000080e037981 */ /* 0x000ee4000c1e1900 */
[----:B---3--:R-:W-:-:S05]  /*1710*/  FADD R3, R0, R3 ;  /* 0x0000000300037221 */ /* 0x008fca0000000000 */
[----:B------:R4:W-:Y:S02]  /*1720*/  STG.E desc[UR8][R14.64], R3 ;  /* 0x000000030e007986 */ /* 0x0009e4000c101908 */
.L_x_17:
[----:B------:R-:W-:Y:S05]  /*1730*/  @!P3 BRA `(.L_x_25) ;  /* 0xffffffe800b4b947 */ /* 0x000fea000383ffff */
.L_x_1:
[----:B--2---:R-:W-:Y:S05]  /*1740*/  BSYNC.RECONVERGENT B0 ;  /* 0x0000000000007941 */ /* 0x004fea0003800200 */
.L_x_0:
[----:B------:R-:W2:Y:S01]  /*1750*/  LDCU UR6, c[0x0][0x398] ;  /* 0x00007300ff0677ac */ /* 0x000ea20008000800 */
[----:B------:R-:W-:-:S04]  /*1760*/  IADD3 R26, PT, PT, R26, UR5, RZ ;  /* 0x000000051a1a7c10 */ /* 0x000fc8000fffe0ff */
[----:B--2---:R-:W-:-:S13]  /*1770*/  ISETP.GE.AND P0, PT, R26, UR6, PT ;  /* 0x000000061a007c0c */ /* 0x004fda000bf06270 */
[----:B------:R-:W-:Y:S05]  /*1780*/  @!P0 BRA `(.L_x_26) ;  /* 0xffffffe8007c8947 */ /* 0x000fea000383ffff */
[----:B------:R-:W-:Y:S05]  /*1790*/  EXIT ;  /* 0x000000000000794d */ /* 0x000fea0003800000 */
        .weak           $__internal_0_$__cuda_sm3x_div_rn_noftz_f32_slowpath
        .type           $__internal_0_$__cuda_sm3x_div_rn_noftz_f32_slowpath,@function
        .size           $__internal_0_$__cuda_sm3x_div_rn_noftz_f32_slowpath,(.L_x_39 - $__internal_0_$__cuda_sm3x_div_rn_noftz_f32_slowpath)
$__internal_0_$__cuda_sm3x_div_rn_noftz_f32_slowpath:
[----:B------:R-:W-:Y:S01]  /*17a0*/  SHF.R.U32.HI R6, RZ, 0x17, R18 ;  /* 0x00000017ff067819 */ /* 0x000fe20000011612 */
[----:B------:R-:W-:Y:S01]  /*17b0*/  BSSY.RECONVERGENT B1, `(.L_x_27) ;  /* 0x0000064000017945 */ /* 0x000fe20003800200 */
[----:B------:R-:W-:Y:S01]  /*17c0*/  SHF.R.U32.HI R4, RZ, 0x17, R3 ;  /* 0x00000017ff047819 */ /* 0x000fe20000011603 */
[----:B------:R-:W-:Y:S01]  /*17d0*/  IMAD.MOV.U32 R27, RZ, RZ, 0x40400000 ;  /* 0x40400000ff1b7424 */ /* 0x000fe200078e00ff */
[----:B------:R-:W-:Y:S02]  /*17e0*/  LOP3.LUT R6, R6, 0xff, RZ, 0xc0, !PT ;  /* 0x000000ff06067812 */ /* 0x000fe400078ec0ff */
[----:B------:R-:W-:-:S03]  /*17f0*/  LOP3.LUT R4, R4, 0xff, RZ, 0xc0, !PT ;  /* 0x000000ff04047812 */ /* 0x000fc600078ec0ff */
[----:B------:R-:W-:Y:S01]  /*1800*/  VIADD R5, R6, 0xffffffff ;  /* 0xffffffff06057836 */ /* 0x000fe20000000000 */
[----:B------:R-:W-:-:S04]  /*1810*/  IADD3 R2, PT, PT, R4, -0x1, RZ ;  /* 0xffffffff04027810 */ /* 0x000fc80007ffe0ff */
[----:B------:R-:W-:-:S04]  /*1820*/  ISETP.GT.U32.AND P1, PT, R5, 0xfd, PT ;  /* 0x000000fd0500780c */ /* 0x000fc80003f24070 */
[----:B------:R-:W-:-:S13]  /*1830*/  ISETP.GT.U32.OR P1, PT, R2, 0xfd, P1 ;  /* 0x000000fd0200780c */ /* 0x000fda0000f24470 */
[----:B------:R-:W-:Y:S01]  /*1840*/  @!P1 MOV R29, RZ ;  /* 0x000000ff001d9202 */ /* 0x000fe20000000f00 */
[----:B------:R-:W-:Y:S06]  /*1850*/  @!P1 BRA `(.L_x_28) ;  /* 0x0000000000609947 */ /* 0x000fec0003800000 */
[----:B------:R-:W-:Y:S01]  /*1860*/  IMAD.MOV.U32 R0, RZ, RZ, 0x40400000 ;  /* 0x40400000ff007424 */ /* 0x000fe200078e00ff */
[----:B------:R-:W-:-:S04]  /*1870*/  FSETP.GTU.FTZ.AND P1, PT, |R3|, +INF , PT ;  /* 0x7f8000000300780b */ /* 0x000fc80003f3c200 */
[----:B------:R-:W-:-:S04]  /*1880*/  FSETP.GTU.FTZ.AND P2, PT, |R0|, +INF , PT ;  /* 0x7f8000000000780b */ /* 0x000fc80003f5c200 */
[----:B------:R-:W-:-:S13]  /*1890*/  PLOP3.LUT P1, PT, P1, P2, PT, 0xf8, 0x8f ;  /* 0x00000000008f781c */ /* 0x000fda0000f25f70 */
[----:B------:R-:W-:Y:S05]  /*18a0*/  @P1 BRA `(.L_x_29) ;  /* 0x00000004004c1947 */ /* 0x000fea0003800000 */
[----:B------:R-:W-:-:S13]  /*18b0*/  LOP3.LUT P1, RZ, R27, 0x7fffffff, R3, 0xc8, !PT ;  /* 0x7fffffff1bff7812 */ /* 0x000fda000782c803 */
[----:B------:R-:W-:Y:S05]  /*18c0*/  @!P1 BRA `(.L_x_30) ;  /* 0x00000004003c9947 */ /* 0x000fea0003800000 */
[C---:B------:R-:W-:Y:S02]  /*18d0*/  FSETP.NEU.FTZ.AND P4, PT, |R3|.reuse, +INF , PT ;  /* 0x7f8000000300780b */ /* 0x040fe40003f9d200 */
[----:B------:R-:W-:Y:S02]  /*18e0*/  FSETP.NEU.FTZ.AND P2, PT, |R0|, +INF , PT ;  /* 0x7f8000000000780b */ /* 0x000fe40003f5d200 */
[----:B------:R-:W-:-:S11]  /*18f0*/  FSETP.NEU.FTZ.AND P1, PT, |R3|, +INF , PT ;  /* 0x7f8000000300780b */ /* 0x000fd60003f3d200 */
[----:B------:R-:W-:Y:S05]  /*1900*/  @!P2 BRA !P4, `(.L_x_30) ;  /* 0x00000004002ca947 */ /* 0x000fea0006000000 */
[----:B------:R-:W-:-:S04]  /*1910*/  LOP3.LUT P4, RZ, R3, 0x7fffffff, RZ, 0xc0, !PT ;  /* 0x7fffffff03ff7812 */ /* 0x000fc8000788c0ff */
[----:B------:R-:W-:-:S13]  /*1920*/  PLOP3.LUT P2, PT, P2, P4, PT, 0x2f, 0xf2 ;  /* 0x0000000000f2781c */ /* 0x000fda0001748577 */
[----:B------:R-:W-:Y:S05]  /*1930*/  @P2 BRA `(.L_x_31) ;  /* 0x0000000400182947 */ /* 0x000fea0003800000 */
[----:B------:R-:W-:-:S04]  /*1940*/  LOP3.LUT P2, RZ, R27, 0x7fffffff, RZ, 0xc0, !PT ;  /* 0x7fffffff1bff7812 */ /* 0x000fc8000784c0ff */
[----:B------:R-:W-:-:S13]  /*1950*/  PLOP3.LUT P1, PT, P1, P2, PT, 0x2f, 0xf2 ;  /* 0x0000000000f2781c */ /* 0x000fda0000f24577 */
[----:B------:R-:W-:Y:S05]  /*1960*/  @P1 BRA `(.L_x_32) ;  /* 0x0000000400001947 */ /* 0x000fea0003800000 */
[----:B------:R-:W-:Y:S02]  /*1970*/  ISETP.GE.AND P1, PT, R2, RZ, PT ;  /* 0x000000ff0200720c */ /* 0x000fe40003f26270 */
[----:B------:R-:W-:-:S11]  /*1980*/  ISETP.GE.AND P2, PT, R5, RZ, PT ;  /* 0x000000ff0500720c */ /* 0x000fd60003f46270 */
[----:B------:R-:W-:Y:S01]  /*1990*/  @P1 MOV R29, RZ ;  /* 0x000000ff001d1202 */ /* 0x000fe20000000f00 */
[----:B------:R-:W-:Y:S02]  /*19a0*/  @!P1 IMAD.MOV.U32 R29, RZ, RZ, -0x40 ;  /* 0xffffffc0ff1d9424 */ /* 0x000fe400078e00ff */
[----:B------:R-:W-:Y:S01]  /*19b0*/  @!P1 FFMA R3, R3, 1.84467440737095516160e+19, RZ ;  /* 0x5f80000003039823 */ /* 0x000fe200000000ff */
[----:B------:R-:W-:Y:S02]  /*19c0*/  @!P2 FFMA R27, R0, 1.84467440737095516160e+19, RZ ;  /* 0x5f800000001ba823 */ /* 0x000fe400000000ff */
[----:B------:R-:W-:-:S07]  /*19d0*/  @!P2 IADD3 R29, PT, PT, R29, 0x40, RZ ;  /* 0x000000401d1da810 */ /* 0x000fce0007ffe0ff */
.L_x_28:
[----:B------:R-:W-:Y:S01]  /*19e0*/  LEA R0, R6, 0xc0800000, 0x17 ;  /* 0xc080000006007811 */ /* 0x000fe200078eb8ff */
[----:B------:R-:W-:Y:S01]  /*19f0*/  BSSY.RECONVERGENT B2, `(.L_x_33) ;  /* 0x0000036000027945 */ /* 0x000fe20003800200 */
[----:B------:R-:W-:-:S03]  /*1a00*/  IADD3 R4, PT, PT, R4, -0x7f, RZ ;  /* 0xffffff8104047810 */ /* 0x000fc60007ffe0ff */
[----:B------:R-:W-:Y:S01]  /*1a10*/  IMAD.IADD R27, R27, 0x1, -R0 ;  /* 0x000000011b1b7824 */ /* 0x000fe200078e0a00 */
[C---:B------:R-:W-:Y:S01]  /*1a20*/  IADD3 R6, PT, PT, R4.reuse, 0x7f, -R6 ;  /* 0x0000007f04067810 */ /* 0x040fe20007ffe806 */
[----:B------:R-:W-:Y:S02]  /*1a30*/  IMAD R3, R4, -0x800000, R3 ;  /* 0xff80000004037824 */ /* 0x000fe400078e0203 */
[----:B------:R-:W0:Y:S01]  /*1a40*/  MUFU.RCP R0, R27 ;  /* 0x0000001b00007308 */ /* 0x000e220000001000 */
[----:B------:R-:W-:Y:S01]  /*1a50*/  FADD.FTZ R5, -R27, -RZ ;  /* 0x800000ff1b057221 */ /* 0x000fe20000010100 */
[----:B------:R-:W-:-:S03]  /*1a60*/  IMAD.IADD R6, R6, 0x1, R29 ;  /* 0x0000000106067824 */ /* 0x000fc600078e021d */
[----:B0-----:R-:W-:-:S04]  /*1a70*/  FFMA R2, R0, R5, 1 ;  /* 0x3f80000000027423 */ /* 0x001fc80000000005 */
[----:B------:R-:W-:-:S04]  /*1a80*/  FFMA R0, R0, R2, R0 ;  /* 0x0000000200007223 */ /* 0x000fc80000000000 */
[----:B------:R-:W-:-:S04]  /*1a90*/  FFMA R29, R3, R0, RZ ;  /* 0x00000000031d7223 */ /* 0x000fc800000000ff */
[----:B------:R-:W-:-:S04]  /*1aa0*/  FFMA R2, R5, R29, R3 ;  /* 0x0000001d05027223 */ /* 0x000fc80000000003 */
[----:B------:R-:W-:-:S04]  /*1ab0*/  FFMA R2, R0, R2, R29 ;  /* 0x0000000200027223 */ /* 0x000fc8000000001d */
[----:B------:R-:W-:-:S04]  /*1ac0*/  FFMA R3, R5, R2, R3 ;  /* 0x0000000205037223 */ /* 0x000fc80000000003 */
[----:B------:R-:W-:-:S05]  /*1ad0*/  FFMA R27, R0, R3, R2 ;  /* 0x00000003001b7223 */ /* 0x000fca0000000002 */
[----:B------:R-:W-:-:S04]  /*1ae0*/  SHF.R.U32.HI R4, RZ, 0x17, R27 ;  /* 0x00000017ff047819 */ /* 0x000fc8000001161b */
[----:B------:R-:W-:-:S04]  /*1af0*/  LOP3.LUT R5, R4, 0xff, RZ, 0xc0, !PT ;  /* 0x000000ff04057812 */ /* 0x000fc800078ec0ff */
[----:B------:R-:W-:-:S05]  /*1b00*/  IADD3 R4, PT, PT, R5, R6, RZ ;  /* 0x0000000605047210 */ /* 0x000fca0007ffe0ff */
[----:B------:R-:W-:-:S05]  /*1b10*/  VIADD R5, R4, 0xffffffff ;  /* 0xffffffff04057836 */ /* 0x000fca0000000000 */
[----:B------:R-:W-:-:S13]  /*1b20*/  ISETP.GE.U32.AND P1, PT, R5, 0xfe, PT ;  /* 0x000000fe0500780c */ /* 0x000fda0003f26070 */
[----:B------:R-:W-:Y:S05]  /*1b30*/  @!P1 BRA `(.L_x_34) ;  /* 0x0000000000809947 */ /* 0x000fea0003800000 */
[----:B------:R-:W-:-:S13]  /*1b40*/  ISETP.GT.AND P1, PT, R4, 0xfe, PT ;  /* 0x000000fe0400780c */ /* 0x000fda0003f24270 */
[----:B------:R-:W-:Y:S05]  /*1b50*/  @P1 BRA `(.L_x_35) ;  /* 0x00000000006c1947 */ /* 0x000fea0003800000 */
[----:B------:R-:W-:-:S13]  /*1b60*/  ISETP.GE.AND P1, PT, R4, 0x1, PT ;  /* 0x000000010400780c */ /* 0x000fda0003f26270 */
[----:B------:R-:W-:Y:S05]  /*1b70*/  @P1 BRA `(.L_x_36) ;  /* 0x0000000000741947 */ /* 0x000fea0003800000 */
[----:B------:R-:W-:Y:S02]  /*1b80*/  ISETP.GE.AND P1, PT, R4, -0x18, PT ;  /* 0xffffffe80400780c */ /* 0x000fe40003f26270 */
[----:B------:R-:W-:-:S11]  /*1b90*/  LOP3.LUT R27, R27, 0x80000000, RZ, 0xc0, !PT ;  /* 0x800000001b1b7812 */ /* 0x000fd600078ec0ff */
[----:B------:R-:W-:Y:S05]  /*1ba0*/  @!P1 BRA `(.L_x_36) ;  /* 0x0000000000689947 */ /* 0x000fea0003800000 */
[CCC-:B------:R-:W-:Y:S01]  /*1bb0*/  FFMA.RP R5, R0.reuse, R3.reuse, R2.reuse ;  /* 0x0000000300057223 */ /* 0x1c0fe20000008002 */
[CCC-:B------:R-:W-:Y:S01]  /*1bc0*/  FFMA.RM R6, R0.reuse, R3.reuse, R2.reuse ;  /* 0x0000000300067223 */ /* 0x1c0fe20000004002 */
[----:B------:R-:W-:Y:S01]  /*1bd0*/  FFMA.RZ R0, R0, R3, R2 ;  /* 0x0000000300007223 */ /* 0x000fe2000000c002 */
[C---:B------:R-:W-:Y:S02]  /*1be0*/  IADD3 R3, PT, PT, R4.reuse, 0x20, RZ ;  /* 0x0000002004037810 */ /* 0x040fe40007ffe0ff */
[----:B------:R-:W-:Y:S02]  /*1bf0*/  ISETP.NE.AND P4, PT, R4, RZ, PT ;  /* 0x000000ff0400720c */ /* 0x000fe40003f85270 */
[----:B------:R-:W-:Y:S02]  /*1c00*/  LOP3.LUT R0, R0, 0x7fffff, RZ, 0xc0, !PT ;  /* 0x007fffff00007812 */ /* 0x000fe400078ec0ff */
[----:B------:R-:W-:Y:S01]  /*1c10*/  FSETP.NEU.FTZ.AND P1, PT, R5, R6, PT ;  /* 0x000000060500720b */ /* 0x000fe20003f3d000 */
[----:B------:R-:W-:Y:S01]  /*1c20*/  IMAD.MOV R5, RZ, RZ, -R4 ;  /* 0x000000ffff057224 */ /* 0x000fe200078e0a04 */
[----:B------:R-:W-:-:S02]  /*1c30*/  LOP3.LUT R0, R0, 0x800000, RZ, 0xfc, !PT ;  /* 0x0080000000007812 */ /* 0x000fc400078efcff */
[----:B------:R-:W-:Y:S02]  /*1c40*/  ISETP.NE.AND P2, PT, R4, RZ, PT ;  /* 0x000000ff0400720c */ /* 0x000fe40003f45270 */
[----:B------:R-:W-:Y:S02]  /*1c50*/  SHF.L.U32 R3, R0, R3, RZ ;  /* 0x0000000300037219 */ /* 0x000fe400000006ff */
[----:B------:R-:W-:Y:S02]  /*1c60*/  SEL R5, R5, RZ, P4 ;  /* 0x000000ff05057207 */ /* 0x000fe40002000000 */
[----:B------:R-:W-:Y:S02]  /*1c70*/  ISETP.NE.AND P2, PT, R3, RZ, P2 ;  /* 0x000000ff0300720c */ /* 0x000fe40001745270 */
[----:B------:R-:W-:Y:S02]  /*1c80*/  SHF.R.U32.HI R5, RZ, R5, R0 ;  /* 0x00000005ff057219 */ /* 0x000fe40000011600 */
[----:B------:R-:W-:-:S02]  /*1c90*/  PLOP3.LUT P1, PT, P1, P2, PT, 0xf8, 0x8f ;  /* 0x00000000008f781c */ /* 0x000fc40000f25f70 */
[----:B------:R-:W-:Y:S02]  /*1ca0*/  SHF.R.U32.HI R3, RZ, 0x1, R5 ;  /* 0x00000001ff037819 */ /* 0x000fe40000011605 */
[----:B------:R-:W-:-:S04]  /*1cb0*/  SEL R0, RZ, 0x1, !P1 ;  /* 0x00000001ff007807 */ /* 0x000fc80004800000 */
[----:B------:R-:W-:-:S04]  /*1cc0*/  LOP3.LUT R0, R0, 0x1, R3, 0xf8, !PT ;  /* 0x0000000100007812 */ /* 0x000fc800078ef803 */
[----:B------:R-:W-:-:S04]  /*1cd0*/  LOP3.LUT R0, R0, R5, RZ, 0xc0, !PT ;  /* 0x0000000500007212 */ /* 0x000fc800078ec0ff */
[----:B------:R-:W-:-:S04]  /*1ce0*/  IADD3 R0, PT, PT, R3, R0, RZ ;  /* 0x0000000003007210 */ /* 0x000fc80007ffe0ff */
[----:B------:R-:W-:Y:S01]  /*1cf0*/  LOP3.LUT R27, R0, R27, RZ, 0xfc, !PT ;  /* 0x0000001b001b7212 */ /* 0x000fe200078efcff */
[----:B------:R-:W-:Y:S06]  /*1d00*/  BRA `(.L_x_36) ;  /* 0x0000000000107947 */ /* 0x000fec0003800000 */
.L_x_35:
[----:B------:R-:W-:-:S04]  /*1d10*/  LOP3.LUT R27, R27, 0x80000000, RZ, 0xc0, !PT ;  /* 0x800000001b1b7812 */ /* 0x000fc800078ec0ff */
[----:B------:R-:W-:Y:S01]  /*1d20*/  LOP3.LUT R27, R27, 0x7f800000, RZ, 0xfc, !PT ;  /* 0x7f8000001b1b7812 */ /* 0x000fe200078efcff */
[----:B------:R-:W-:Y:S06]  /*1d30*/  BRA `(.L_x_36) ;  /* 0x0000000000047947 */ /* 0x000fec0003800000 */
.L_x_34:
[----:B------:R-:W-:-:S07]  /*1d40*/  IMAD R27, R6, 0x800000, R27 ;  /* 0x00800000061b7824 */ /* 0x000fce00078e021b */
.L_x_36:
[----:B------:R-:W-:Y:S05]  /*1d50*/  BSYNC.RECONVERGENT B2 ;  /* 0x0000000000027941 */ /* 0x000fea0003800200 */
.L_x_33:
[----:B------:R-:W-:Y:S05]  /*1d60*/  BRA `(.L_x_37) ;  /* 0x0000000000207947 */ /* 0x000fea0003800000 */
.L_x_32:
[----:B------:R-:W-:-:S04]  /*1d70*/  LOP3.LUT R27, R27, 0x80000000, R3, 0x48, !PT ;  /* 0x800000001b1b7812 */ /* 0x000fc800078e4803 */
[----:B------:R-:W-:Y:S01]  /*1d80*/  LOP3.LUT R27, R27, 0x7f800000, RZ, 0xfc, !PT ;  /* 0x7f8000001b1b7812 */ /* 0x000fe200078efcff */
[----:B------:R-:W-:Y:S06]  /*1d90*/  BRA `(.L_x_37) ;  /* 0x0000000000147947 */ /* 0x000fec0003800000 */
.L_x_31:
[----:B------:R-:W-:Y:S01]  /*1da0*/  LOP3.LUT R27, R27, 0x80000000, R3, 0x48, !PT ;  /* 0x800000001b1b7812 */ /* 0x000fe200078e4803 */
[----:B------:R-:W-:Y:S06]  /*1db0*/  BRA `(.L_x_37) ;  /* 0x00000000000c7947 */ /* 0x000fec0003800000 */
.L_x_30:
[----:B------:R-:W0:Y:S01]  /*1dc0*/  MUFU.RSQ R27, -QNAN ;  /* 0xffc00000001b7908 */ /* 0x000e220000001400 */
[----:B------:R-:W-:Y:S05]  /*1dd0*/  BRA `(.L_x_37) ;  /* 0x0000000000047947 */ /* 0x000fea0003800000 */
.L_x_29:
[----:B------:R-:W-:-:S07]  /*1de0*/  FADD.FTZ R27, R3, R0 ;  /* 0x00000000031b7221 */ /* 0x000fce0000010000 */
.L_x_37:
[----:B------:R-:W-:Y:S05]  /*1df0*/  BSYNC.RECONVERGENT B1 ;  /* 0x0000000000017941 */ /* 0x000fea0003800200 */
.L_x_27:
[----:B------:R-:W-:Y:S01]  /*1e00*/  IMAD.MOV.U32 R29, RZ, RZ, 0x0 ;  /* 0x00000000ff1d7424 */ /* 0x000fe200078e00ff */
[----:B0-----:R-:W-:-:S03]  /*1e10*/  MOV R0, R27 ;  /* 0x0000001b00007202 */ /* 0x001fc60000000f00 */
[----:B------:R-:W-:Y:S05]  /*1e20*/  RET.REL.NODEC R28 `(_Z5ratesPfS_S_iii) ;  /* 0xffffffe01c747950 */ /* 0x000fea0003c3ffff */
.L_x_38:
[----:B------:R-:W-:-:S00]  /*1e30*/  BRA `(.L_x_38) ;  /* 0xfffffffc00fc7947 */ /* 0x000fc0000383ffff */
[----:B------:R-:W-:-:S00]  /*1e40*/  NOP ;  /* 0x0000000000007918 */ /* 0x000fc00000000000 */
        /* <DEDUP_REMOVED lines=11> */
.L_x_39:


//--------------------- .nv.shared.reserved.0     --------------------------
	.section	.nv.shared.reserved.0,"aw",@nobits
	.weak		__nv_reservedSMEM_offset_0_alias
	.size		__nv_reservedSMEM_offset_0_alias, 0, 64
	.other		__nv_reservedSMEM_offset_0_alias,@"STO_CUDA_RESERVED_SHARED STV_DEFAULT"
__nv_reservedSMEM_offset_0_alias:
	.zero		0
	.zero		64


//--------------------- .nv.constant0._Z5ratesPfS_S_iii --------------------------
	.section	.nv.constant0._Z5ratesPfS_S_iii,"a",@progbits
	.sectionflags	@""
	.align	4
.nv.constant0._Z5ratesPfS_S_iii:
	.zero		932


//--------------------- SYMBOLS --------------------------

	.type		.nv.reservedSmem.offset0,@object
	.size		.nv.reservedSmem.offset0,0x4
